//
// Generated by NVIDIA NVVM Compiler
//
// Compiler Build ID: CL-36424714
// Cuda compilation tools, release 13.0, V13.0.88
// Based on NVVM 20.0.0
//

.version 9.0
.target sm_100
.address_size 64

	// .globl	cenergyCoarsenKernel
.const .align 4 .b8 atoms[4096];

.visible .entry cenergyCoarsenKernel(
	.param .u64 .ptr .align 1 cenergyCoarsenKernel_param_0,
	.param .align 4 .b8 cenergyCoarsenKernel_param_1[12],
	.param .f32 cenergyCoarsenKernel_param_2,
	.param .f32 cenergyCoarsenKernel_param_3,
	.param .u32 cenergyCoarsenKernel_param_4,
	.param .u32 cenergyCoarsenKernel_param_5
)
{
	.reg .pred 	%p<60>;
	.reg .b32 	%r<39>;
	.reg .b32 	%f<144>;
	.reg .b64 	%rd<17>;

	ld.param.u32 	%r11, [cenergyCoarsenKernel_param_1+8];
	ld.param.u32 	%r9, [cenergyCoarsenKernel_param_1];
	ld.param.u32 	%r10, [cenergyCoarsenKernel_param_1+4];
	ld.param.f32 	%f45, [cenergyCoarsenKernel_param_2];
	ld.param.f32 	%f46, [cenergyCoarsenKernel_param_3];
	ld.param.u32 	%r12, [cenergyCoarsenKernel_param_4];
	mov.u32 	%r13, %ctaid.x;
	mov.u32 	%r14, %ntid.x;
	mul.lo.s32 	%r15, %r14, %r13;
	shl.b32 	%r16, %r15, 3;
	mov.u32 	%r17, %tid.x;
	shl.b32 	%r18, %r17, 3;
	add.s32 	%r3, %r16, %r18;
	mov.u32 	%r19, %ctaid.y;
	mov.u32 	%r20, %ntid.y;
	mov.u32 	%r21, %tid.y;
	mad.lo.s32 	%r4, %r19, %r20, %r21;
	setp.ge.s32 	%p6, %r4, %r10;
	@%p6 bra 	$L__BB0_19;
	div.rn.f32 	%f47, %f46, %f45;
	cvt.rzi.s32.f32 	%r5, %f47;
	setp.lt.s32 	%p7, %r5, 0;
	setp.ge.s32 	%p8, %r5, %r11;
	or.pred  	%p9, %p7, %p8;
	@%p9 bra 	$L__BB0_19;
	setp.gt.s32 	%p10, %r12, 0;
	mov.f32 	%f143, 0f00000000;
	mov.f32 	%f142, %f143;
	mov.f32 	%f141, %f143;
	mov.f32 	%f140, %f143;
	mov.f32 	%f139, %f143;
	mov.f32 	%f138, %f143;
	mov.f32 	%f137, %f143;
	mov.f32 	%f136, %f143;
	@%p10 bra 	$L__BB0_20;
$L__BB0_3:
	ld.param.u64 	%rd15, [cenergyCoarsenKernel_param_0];
	cvt.u64.u32 	%rd7, %r9;
	mul.wide.u32 	%rd8, %r5, %r10;
	cvt.u64.u32 	%rd9, %r4;
	add.s64 	%rd10, %rd8, %rd9;
	setp.gt.s32 	%p36, %r3, -1;
	setp.lt.s32 	%p37, %r3, %r9;
	and.pred  	%p38, %p36, %p37;
	cvt.u64.u32 	%rd11, %r3;
	mad.lo.s64 	%rd12, %rd10, %rd7, %rd11;
	cvta.to.global.u64 	%rd13, %rd15;
	shl.b64 	%rd14, %rd12, 2;
	add.s64 	%rd1, %rd13, %rd14;
	@%p38 bra 	$L__BB0_4;
	bra.uni 	$L__BB0_5;
$L__BB0_4:
	ld.global.f32 	%f104, [%rd1];
	add.f32 	%f105, %f136, %f104;
	st.global.f32 	[%rd1], %f105;
$L__BB0_5:
	add.s32 	%r31, %r3, 1;
	setp.lt.s32 	%p39, %r3, -1;
	setp.ge.s32 	%p40, %r31, %r9;
	or.pred  	%p41, %p39, %p40;
	@%p41 bra 	$L__BB0_7;
	ld.global.f32 	%f106, [%rd1+4];
	add.f32 	%f107, %f137, %f106;
	st.global.f32 	[%rd1+4], %f107;
$L__BB0_7:
	add.s32 	%r32, %r3, 2;
	setp.lt.s32 	%p42, %r3, -2;
	setp.ge.s32 	%p43, %r32, %r9;
	or.pred  	%p44, %p42, %p43;
	@%p44 bra 	$L__BB0_9;
	ld.global.f32 	%f108, [%rd1+8];
	add.f32 	%f109, %f138, %f108;
	st.global.f32 	[%rd1+8], %f109;
$L__BB0_9:
	add.s32 	%r33, %r3, 3;
	setp.lt.s32 	%p45, %r3, -3;
	setp.ge.s32 	%p46, %r33, %r9;
	or.pred  	%p47, %p45, %p46;
	@%p47 bra 	$L__BB0_11;
	ld.global.f32 	%f110, [%rd1+12];
	add.f32 	%f111, %f139, %f110;
	st.global.f32 	[%rd1+12], %f111;
$L__BB0_11:
	add.s32 	%r34, %r3, 4;
	setp.lt.s32 	%p48, %r3, -4;
	setp.ge.s32 	%p49, %r34, %r9;
	or.pred  	%p50, %p48, %p49;
	@%p50 bra 	$L__BB0_13;
	ld.global.f32 	%f112, [%rd1+16];
	add.f32 	%f113, %f140, %f112;
	st.global.f32 	[%rd1+16], %f113;
$L__BB0_13:
	add.s32 	%r35, %r3, 5;
	setp.lt.s32 	%p51, %r3, -5;
	setp.ge.s32 	%p52, %r35, %r9;
	or.pred  	%p53, %p51, %p52;
	@%p53 bra 	$L__BB0_15;
	ld.global.f32 	%f114, [%rd1+20];
	add.f32 	%f115, %f141, %f114;
	st.global.f32 	[%rd1+20], %f115;
$L__BB0_15:
	add.s32 	%r36, %r3, 6;
	setp.lt.s32 	%p54, %r3, -6;
	setp.ge.s32 	%p55, %r36, %r9;
	or.pred  	%p56, %p54, %p55;
	@%p56 bra 	$L__BB0_17;
	ld.global.f32 	%f116, [%rd1+24];
	add.f32 	%f117, %f142, %f116;
	st.global.f32 	[%rd1+24], %f117;
$L__BB0_17:
	add.s32 	%r37, %r3, 7;
	setp.lt.s32 	%p57, %r3, -7;
	setp.ge.s32 	%p58, %r37, %r9;
	or.pred  	%p59, %p57, %p58;
	@%p59 bra 	$L__BB0_19;
	ld.global.f32 	%f118, [%rd1+28];
	add.f32 	%f119, %f143, %f118;
	st.global.f32 	[%rd1+28], %f119;
$L__BB0_19:
	ret;
$L__BB0_20:
	cvt.rn.f32.u32 	%f50, %r4;
	mul.f32 	%f1, %f45, %f50;
	cvt.rn.f32.u32 	%f51, %r3;
	mul.f32 	%f2, %f45, %f51;
	add.s32 	%r22, %r3, 1;
	setp.gt.s32 	%p11, %r3, -2;
	setp.lt.s32 	%p12, %r22, %r9;
	and.pred  	%p1, %p11, %p12;
	cvt.rn.f32.u32 	%f52, %r22;
	mul.f32 	%f3, %f45, %f52;
	add.s32 	%r23, %r3, 2;
	cvt.rn.f32.u32 	%f53, %r23;
	mul.f32 	%f4, %f45, %f53;
	add.s32 	%r24, %r3, 3;
	cvt.rn.f32.u32 	%f54, %r24;
	mul.f32 	%f5, %f45, %f54;
	add.s32 	%r25, %r3, 4;
	setp.gt.s32 	%p13, %r3, -5;
	setp.lt.s32 	%p14, %r25, %r9;
	and.pred  	%p2, %p13, %p14;
	cvt.rn.f32.u32 	%f55, %r25;
	mul.f32 	%f6, %f45, %f55;
	add.s32 	%r26, %r3, 5;
	setp.gt.s32 	%p15, %r3, -6;
	setp.lt.s32 	%p16, %r26, %r9;
	and.pred  	%p3, %p15, %p16;
	cvt.rn.f32.u32 	%f56, %r26;
	mul.f32 	%f7, %f45, %f56;
	add.s32 	%r27, %r3, 6;
	setp.gt.s32 	%p17, %r3, -7;
	setp.lt.s32 	%p18, %r27, %r9;
	and.pred  	%p4, %p17, %p18;
	cvt.rn.f32.u32 	%f57, %r27;
	mul.f32 	%f8, %f45, %f57;
	add.s32 	%r28, %r3, 7;
	setp.gt.s32 	%p19, %r3, -8;
	setp.lt.s32 	%p20, %r28, %r9;
	and.pred  	%p5, %p19, %p20;
	cvt.rn.f32.u32 	%f58, %r28;
	mul.f32 	%f9, %f45, %f58;
	mov.u64 	%rd6, atoms;
	add.s64 	%rd16, %rd6, 8;
	neg.s32 	%r38, %r12;
	mov.f32 	%f143, 0f00000000;
	not.pred 	%p24, %p1;
	not.pred 	%p31, %p2;
	not.pred 	%p32, %p3;
	not.pred 	%p33, %p4;
	not.pred 	%p34, %p5;
	mov.f32 	%f142, %f143;
	mov.f32 	%f141, %f143;
	mov.f32 	%f140, %f143;
	mov.f32 	%f139, %f143;
	mov.f32 	%f138, %f143;
	mov.f32 	%f137, %f143;
	mov.f32 	%f136, %f143;
$L__BB0_21:
	ld.const.f32 	%f26, [%rd16+-8];
	ld.const.f32 	%f59, [%rd16+-4];
	ld.const.f32 	%f60, [%rd16];
	ld.const.f32 	%f27, [%rd16+4];
	sub.f32 	%f61, %f1, %f59;
	sub.f32 	%f62, %f46, %f60;
	mul.f32 	%f63, %f62, %f62;
	fma.rn.f32 	%f28, %f61, %f61, %f63;
	setp.lt.s32 	%p21, %r3, 0;
	setp.ge.s32 	%p22, %r3, %r9;
	or.pred  	%p23, %p21, %p22;
	@%p23 bra 	$L__BB0_23;
	sub.f32 	%f64, %f2, %f26;
	fma.rn.f32 	%f65, %f64, %f64, %f28;
	sqrt.rn.f32 	%f66, %f65;
	max.f32 	%f67, %f66, 0f2B8CBCCC;
	div.rn.f32 	%f68, %f27, %f67;
	add.f32 	%f136, %f136, %f68;
$L__BB0_23:
	@%p24 bra 	$L__BB0_25;
	sub.f32 	%f69, %f3, %f26;
	fma.rn.f32 	%f70, %f69, %f69, %f28;
	sqrt.rn.f32 	%f71, %f70;
	max.f32 	%f72, %f71, 0f2B8CBCCC;
	div.rn.f32 	%f73, %f27, %f72;
	add.f32 	%f137, %f137, %f73;
$L__BB0_25:
	setp.lt.s32 	%p25, %r3, -2;
	add.s32 	%r29, %r3, 2;
	setp.ge.s32 	%p26, %r29, %r9;
	or.pred  	%p27, %p25, %p26;
	@%p27 bra 	$L__BB0_27;
	sub.f32 	%f74, %f4, %f26;
	fma.rn.f32 	%f75, %f74, %f74, %f28;
	sqrt.rn.f32 	%f76, %f75;
	max.f32 	%f77, %f76, 0f2B8CBCCC;
	div.rn.f32 	%f78, %f27, %f77;
	add.f32 	%f138, %f138, %f78;
$L__BB0_27:
	setp.lt.s32 	%p28, %r3, -3;
	add.s32 	%r30, %r3, 3;
	setp.ge.s32 	%p29, %r30, %r9;
	or.pred  	%p30, %p28, %p29;
	@%p30 bra 	$L__BB0_29;
	sub.f32 	%f79, %f5, %f26;
	fma.rn.f32 	%f80, %f79, %f79, %f28;
	sqrt.rn.f32 	%f81, %f80;
	max.f32 	%f82, %f81, 0f2B8CBCCC;
	div.rn.f32 	%f83, %f27, %f82;
	add.f32 	%f139, %f139, %f83;
$L__BB0_29:
	@%p31 bra 	$L__BB0_31;
	sub.f32 	%f84, %f6, %f26;
	fma.rn.f32 	%f85, %f84, %f84, %f28;
	sqrt.rn.f32 	%f86, %f85;
	max.f32 	%f87, %f86, 0f2B8CBCCC;
	div.rn.f32 	%f88, %f27, %f87;
	add.f32 	%f140, %f140, %f88;
$L__BB0_31:
	@%p32 bra 	$L__BB0_33;
	sub.f32 	%f89, %f7, %f26;
	fma.rn.f32 	%f90, %f89, %f89, %f28;
	sqrt.rn.f32 	%f91, %f90;
	max.f32 	%f92, %f91, 0f2B8CBCCC;
	div.rn.f32 	%f93, %f27, %f92;
	add.f32 	%f141, %f141, %f93;
$L__BB0_33:
	@%p33 bra 	$L__BB0_35;
	sub.f32 	%f94, %f8, %f26;
	fma.rn.f32 	%f95, %f94, %f94, %f28;
	sqrt.rn.f32 	%f96, %f95;
	max.f32 	%f97, %f96, 0f2B8CBCCC;
	div.rn.f32 	%f98, %f27, %f97;
	add.f32 	%f142, %f142, %f98;
$L__BB0_35:
	@%p34 bra 	$L__BB0_37;
	sub.f32 	%f99, %f9, %f26;
	fma.rn.f32 	%f100, %f99, %f99, %f28;
	sqrt.rn.f32 	%f101, %f100;
	max.f32 	%f102, %f101, 0f2B8CBCCC;
	div.rn.f32 	%f103, %f27, %f102;
	add.f32 	%f143, %f143, %f103;
$L__BB0_37:
	add.s32 	%r38, %r38, 1;
	setp.eq.s32 	%p35, %r38, 0;
	add.s64 	%rd16, %rd16, 16;
	@%p35 bra 	$L__BB0_3;
	bra.uni 	$L__BB0_21;

}


// ===== COMPILED SASS (sm_100) =====

	.target	sm_100

	.elftype	@"ET_EXEC"


//--------------------- .note.nv.tkinfo           --------------------------
	.section	.note.nv.tkinfo,"",@"SHT_NOTE"
	.sectionflags	@"SHF_NOTE_NV_TKINFO"
	.tkinfo
        /*0018*/ 	.word	0x00000002
        /*0030*/ 	.string	""
        /*0030*/ 	.string	"ptxas"
        /*0030*/ 	.string	"Cuda compilation tools, release 13.0, V13.0.88"
        /*0030*/ 	.string	"Build cuda_13.0.r13.0/compiler.36424714_0"
        /*0030*/ 	.string	"-arch sm_100 -m 64 "



//--------------------- .note.nv.cuinfo           --------------------------
	.section	.note.nv.cuinfo,"",@"SHT_NOTE"
	.sectionflags	@"SHF_NOTE_NV_CUINFO"
        /*0018*/ 	.short	0x0002
        /*001a*/ 	.short	0x0064
        /*001c*/ 	.short	0x0082
	.zero		2


//--------------------- .nv.info                  --------------------------
	.section	.nv.info,"",@"SHT_CUDA_INFO"
	.align	4


	//----- nvinfo : EIATTR_REGCOUNT
	.align		4
        /*0000*/ 	.byte	0x04, 0x2f
        /*0002*/ 	.short	(.L_2 - .L_1)
	.align		4
.L_1:
        /*0004*/ 	.word	index@(cenergyCoarsenKernel)
        /*0008*/ 	.word	0x00000024


	//----- nvinfo : EIATTR_FRAME_SIZE
	.align		4
.L_2:
        /*000c*/ 	.byte	0x04, 0x11
        /*000e*/ 	.short	(.L_4 - .L_3)
	.align		4
.L_3:
        /*0010*/ 	.word	index@($__internal_1_$__cuda_sm3x_div_rn_noftz_f32_slowpath)
        /*0014*/ 	.word	0x00000000


	//----- nvinfo : EIATTR_FRAME_SIZE
	.align		4
.L_4:
        /*0018*/ 	.byte	0x04, 0x11
        /*001a*/ 	.short	(.L_6 - .L_5)
	.align		4
.L_5:
        /*001c*/ 	.word	index@($__internal_0_$__cuda_sm20_sqrt_rn_f32_slowpath)
        /*0020*/ 	.word	0x00000000


	//----- nvinfo : EIATTR_FRAME_SIZE
	.align		4
.L_6:
        /*0024*/ 	.byte	0x04, 0x11
        /*0026*/ 	.short	(.L_8 - .L_7)
	.align		4
.L_7:
        /*0028*/ 	.word	index@(cenergyCoarsenKernel)
        /*002c*/ 	.word	0x00000000


	//----- nvinfo : EIATTR_MIN_STACK_SIZE
	.align		4
.L_8:
        /*0030*/ 	.byte	0x04, 0x12
        /*0032*/ 	.short	(.L_10 - .L_9)
	.align		4
.L_9:
        /*0034*/ 	.word	index@(cenergyCoarsenKernel)
        /*0038*/ 	.word	0x00000000
.L_10:


//--------------------- .nv.compat                --------------------------
	.section	.nv.compat,"",@"SHT_CUDA_COMPAT_INFO"
	.align	4
        /*0000*/ 	.byte	0x02, 0x09, 0x00, 0x00, 0x02, 0x02, 0x01, 0x00, 0x02, 0x05, 0x05, 0x00, 0x03, 0x07, 0x01, 0x01
        /*0010*/ 	.byte	0x02, 0x03, 0x00, 0x00, 0x02, 0x06, 0x01, 0x00, 0x04, 0x0b, 0x08, 0x00, 0x01, 0x00, 0x00, 0x00
        /*0020*/ 	.byte	0x00, 0x00, 0x00, 0x00


//--------------------- .nv.info.cenergyCoarsenKernel --------------------------
	.section	.nv.info.cenergyCoarsenKernel,"",@"SHT_CUDA_INFO"
	.sectionflags	@""
	.align	4


	//----- nvinfo : EIATTR_CUDA_API_VERSION
	.align		4
        /*0000*/ 	.byte	0x04, 0x37
        /*0002*/ 	.short	(.L_12 - .L_11)
.L_11:
        /*0004*/ 	.word	0x00000082


	//----- nvinfo : EIATTR_KPARAM_INFO
	.align		4
.L_12:
        /*0008*/ 	.byte	0x04, 0x17
        /*000a*/ 	.short	(.L_14 - .L_13)
.L_13:
        /*000c*/ 	.word	0x00000000
        /*0010*/ 	.short	0x0005
        /*0012*/ 	.short	0x0020
        /*0014*/ 	.byte	0x00, 0xf0, 0x11, 0x00


	//----- nvinfo : EIATTR_KPARAM_INFO
	.align		4
.L_14:
        /*0018*/ 	.byte	0x04, 0x17
        /*001a*/ 	.short	(.L_16 - .L_15)
.L_15:
        /*001c*/ 	.word	0x00000000
        /*0020*/ 	.short	0x0004
        /*0022*/ 	.short	0x001c
        /*0024*/ 	.byte	0x00, 0xf0, 0x11, 0x00


	//----- nvinfo : EIATTR_KPARAM_INFO
	.align		4
.L_16:
        /*0028*/ 	.byte	0x04, 0x17
        /*002a*/ 	.short	(.L_18 - .L_17)
.L_17:
        /*002c*/ 	.word	0x00000000
        /*0030*/ 	.short	0x0003
        /*0032*/ 	.short	0x0018
        /*0034*/ 	.byte	0x00, 0xf0, 0x11, 0x00


	//----- nvinfo : EIATTR_KPARAM_INFO
	.align		4
.L_18:
        /*0038*/ 	.byte	0x04, 0x17
        /*003a*/ 	.short	(.L_20 - .L_19)
.L_19:
        /*003c*/ 	.word	0x00000000
        /*0040*/ 	.short	0x0002
        /*0042*/ 	.short	0x0014
        /*0044*/ 	.byte	0x00, 0xf0, 0x11, 0x00


	//----- nvinfo : EIATTR_KPARAM_INFO
	.align		4
.L_20:
        /*0048*/ 	.byte	0x04, 0x17
        /*004a*/ 	.short	(.L_22 - .L_21)
.L_21:
        /*004c*/ 	.word	0x00000000
        /*0050*/ 	.short	0x0001
        /*0052*/ 	.short	0x0008
        /*0054*/ 	.byte	0x00, 0xf0, 0x31, 0x00


	//----- nvinfo : EIATTR_KPARAM_INFO
	.align		4
.L_22:
        /*0058*/ 	.byte	0x04, 0x17
        /*005a*/ 	.short	(.L_24 - .L_23)
.L_23:
        /*005c*/ 	.word	0x00000000
        /*0060*/ 	.short	0x0000
        /*0062*/ 	.short	0x0000
        /*0064*/ 	.byte	0x00, 0xf5, 0x21, 0x00


	//----- nvinfo : EIATTR_SPARSE_MMA_MASK
	.align		4
.L_24:
        /*0068*/ 	.byte	0x03, 0x50
        /*006a*/ 	.short	0x0000


	//----- nvinfo : EIATTR_MAXREG_COUNT
	.align		4
        /*006c*/ 	.byte	0x03, 0x1b
        /*006e*/ 	.short	0x00ff


	//----- nvinfo : EIATTR_MERCURY_ISA_VERSION
	.align		4
        /*0070*/ 	.byte	0x03, 0x5f
        /*0072*/ 	.short	0x0101


	//----- nvinfo : EIATTR_VRC_CTA_INIT_COUNT
	.align		4
        /*0074*/ 	.byte	0x02, 0x4a
	.zero		1
	.zero		1


	//----- nvinfo : EIATTR_EXIT_INSTR_OFFSETS
	.align		4
        /*0078*/ 	.byte	0x04, 0x1c
        /*007a*/ 	.short	(.L_26 - .L_25)


	//   ....[0]....
.L_25:
        /*007c*/ 	.word	0x000000b0


	//   ....[1]....
        /*0080*/ 	.word	0x00000230


	//   ....[2]....
        /*0084*/ 	.word	0x00001c40


	//   ....[3]....
        /*0088*/ 	.word	0x00001c80


	//----- nvinfo : EIATTR_CRS_STACK_SIZE
	.align		4
.L_26:
        /*008c*/ 	.byte	0x04, 0x1e
        /*008e*/ 	.short	(.L_28 - .L_27)
.L_27:
        /*0090*/ 	.word	0x00000000


	//----- nvinfo : EIATTR_CBANK_PARAM_SIZE
	.align		4
.L_28:
        /*0094*/ 	.byte	0x03, 0x19
        /*0096*/ 	.short	0x0024


	//----- nvinfo : EIATTR_PARAM_CBANK
	.align		4
        /*0098*/ 	.byte	0x04, 0x0a
        /*009a*/ 	.short	(.L_30 - .L_29)
	.align		4
.L_29:
        /*009c*/ 	.word	index@(.nv.constant0.cenergyCoarsenKernel)
        /*00a0*/ 	.short	0x0380
        /*00a2*/ 	.short	0x0024


	//----- nvinfo : EIATTR_SW_WAR
	.align		4
.L_30:
        /*00a4*/ 	.byte	0x04, 0x36
        /*00a6*/ 	.short	(.L_32 - .L_31)
.L_31:
        /*00a8*/ 	.word	0x00000008
.L_32:


//--------------------- .nv.callgraph             --------------------------
	.section	.nv.callgraph,"",@"SHT_CUDA_CALLGRAPH"
	.align	4
	.sectionentsize	8
	.align		4
        /*0000*/ 	.word	0x00000000
	.align		4
        /*0004*/ 	.word	0xffffffff
	.align		4
        /*0008*/ 	.word	0x00000000
	.align		4
        /*000c*/ 	.word	0xfffffffe
	.align		4
        /*0010*/ 	.word	0x00000000
	.align		4
        /*0014*/ 	.word	0xfffffffd
	.align		4
        /*0018*/ 	.word	0x00000000
	.align		4
        /*001c*/ 	.word	0xfffffffc


//--------------------- .nv.constant3             --------------------------
	.section	.nv.constant3,"a",@progbits
	.align	4
.nv.constant3:
	.type		atoms,@object
	.size		atoms,(.L_0 - atoms)
atoms:
	.zero		4096
.L_0:


//--------------------- .text.cenergyCoarsenKernel --------------------------
	.section	.text.cenergyCoarsenKernel,"ax",@progbits
	.align	128
        .global         cenergyCoarsenKernel
        .type           cenergyCoarsenKernel,@function
        .size           cenergyCoarsenKernel,(.L_x_73 - cenergyCoarsenKernel)
        .other          cenergyCoarsenKernel,@"STO_CUDA_ENTRY STV_DEFAULT"
cenergyCoarsenKernel:
.text.cenergyCoarsenKernel:
[----:B------:R-:W-:Y:S01]  /*0000*/  LDC R1, c[0x0][0x37c] ;  /* 0x0000df00ff017b82 */ /* 0x000fe20000000800 */
[----:B------:R-:W0:Y:S07]  /*0010*/  S2R R7, SR_TID.Y ;  /* 0x0000000000077919 */ /* 0x000e2e0000002200 */
[----:B------:R-:W1:Y:S01]  /*0020*/  LDC R0, c[0x0][0x360] ;  /* 0x0000d800ff007b82 */ /* 0x000e620000000800 */
[----:B------:R-:W2:Y:S01]  /*0030*/  LDCU UR6, c[0x0][0x38c] ;  /* 0x00007180ff0677ac */ /* 0x000ea20008000800 */
[----:B------:R-:W1:Y:S06]  /*0040*/  S2R R3, SR_TID.X ;  /* 0x0000000000037919 */ /* 0x000e6c0000002100 */
[----:B------:R-:W0:Y:S08]  /*0050*/  S2UR UR5, SR_CTAID.Y ;  /* 0x00000000000579c3 */ /* 0x000e300000002600 */
[----:B------:R-:W0:Y:S08]  /*0060*/  LDC R6, c[0x0][0x364] ;  /* 0x0000d900ff067b82 */ /* 0x000e300000000800 */
[----:B------:R-:W1:Y:S01]  /*0070*/  S2UR UR4, SR_CTAID.X ;  /* 0x00000000000479c3 */ /* 0x000e620000002500 */
[----:B0-----:R-:W-:-:S05]  /*0080*/  IMAD R6, R6, UR5, R7 ;  /* 0x0000000506067c24 */ /* 0x001fca000f8e0207 */
[----:B--2---:R-:W-:Y:S01]  /*0090*/  ISETP.GE.AND P0, PT, R6, UR6, PT ;  /* 0x0000000606007c0c */ /* 0x004fe2000bf06270 */
[----:B-1----:R-:W-:-:S12]  /*00a0*/  IMAD R4, R0, UR4, R3 ;  /* 0x0000000400047c24 */ /* 0x002fd8000f8e0203 */
[----:B------:R-:W-:Y:S05]  /*00b0*/  @P0 EXIT ;  /* 0x000000000000094d */ /* 0x000fea0003800000 */
[----:B------:R-:W0:Y:S01]  /*00c0*/  LDC R8, c[0x0][0x394] ;  /* 0x0000e500ff087b82 */ /* 0x000e220000000800 */
[----:B------:R-:W1:Y:S01]  /*00d0*/  LDCU UR4, c[0x0][0x398] ;  /* 0x00007300ff0477ac */ /* 0x000e620008000800 */
[----:B------:R-:W-:Y:S01]  /*00e0*/  IMAD.SHL.U32 R4, R4, 0x8, RZ ;  /* 0x0000000804047824 */ /* 0x000fe200078e00ff */
[----:B-1----:R-:W-:Y:S01]  /*00f0*/  MOV R9, UR4 ;  /* 0x0000000400097c02 */ /* 0x002fe20008000f00 */
[----:B0-----:R-:W0:Y:S08]  /*0100*/  MUFU.RCP R0, R8 ;  /* 0x0000000800007308 */ /* 0x001e300000001000 */
[----:B------:R-:W1:Y:S01]  /*0110*/  FCHK P0, R9, R8 ;  /* 0x0000000809007302 */ /* 0x000e620000000000 */
[----:B0-----:R-:W-:-:S04]  /*0120*/  FFMA R3, R0, -R8, 1 ;  /* 0x3f80000000037423 */ /* 0x001fc80000000808 */
[----:B------:R-:W-:-:S04]  /*0130*/  FFMA R0, R0, R3, R0 ;  /* 0x0000000300007223 */ /* 0x000fc80000000000 */
[----:B------:R-:W-:-:S04]  /*0140*/  FFMA R3, R0, UR4, RZ ;  /* 0x0000000400037c23 */ /* 0x000fc800080000ff */
[----:B------:R-:W-:-:S04]  /*0150*/  FFMA R2, R3, -R8, UR4 ;  /* 0x0000000403027e23 */ /* 0x000fc80008000808 */
[----:B------:R-:W-:Y:S01]  /*0160*/  FFMA R25, R0, R2, R3 ;  /* 0x0000000200197223 */ /* 0x000fe20000000003 */
[----:B-1----:R-:W-:Y:S06]  /*0170*/  @!P0 BRA `(.L_x_0) ;  /* 0x00000000001c8947 */ /* 0x002fec0003800000 */
[----:B------:R-:W0:Y:S01]  /*0180*/  LDCU UR4, c[0x0][0x398] ;  /* 0x00007300ff0477ac */ /* 0x000e220008000800 */
[----:B------:R-:W-:Y:S01]  /*0190*/  MOV R2, 0x1e0 ;  /* 0x000001e000027802 */ /* 0x000fe20000000f00 */
[----:B------:R-:W1:Y:S01]  /*01a0*/  LDCU UR5, c[0x0][0x394] ;  /* 0x00007280ff0577ac */ /* 0x000e620008000800 */
[----:B0-----:R-:W-:Y:S01]  /*01b0*/  MOV R0, UR4 ;  /* 0x0000000400007c02 */ /* 0x001fe20008000f00 */
[----:B-1----:R-:W-:-:S07]  /*01c0*/  IMAD.U32 R3, RZ, RZ, UR5 ;  /* 0x00000005ff037e24 */ /* 0x002fce000f8e00ff */
[----:B------:R-:W-:Y:S05]  /*01d0*/  CALL.REL.NOINC `($__internal_1_$__cuda_sm3x_div_rn_noftz_f32_slowpath) ;  /* 0x0000001c00087944 */ /* 0x000fea0003c00000 */
[----:B------:R-:W-:-:S07]  /*01e0*/  MOV R25, R0 ;  /* 0x0000000000197202 */ /* 0x000fce0000000f00 */
.L_x_0:
[----:B------:R-:W0:Y:S01]  /*01f0*/  LDCU UR4, c[0x0][0x390] ;  /* 0x00007200ff0477ac */ /* 0x000e220008000800 */
[----:B------:R-:W0:Y:S02]  /*0200*/  F2I.TRUNC.NTZ R25, R25 ;  /* 0x0000001900197305 */ /* 0x000e24000020f100 */
[----:B0-----:R-:W-:-:S04]  /*0210*/  ISETP.GE.AND P0, PT, R25, UR4, PT ;  /* 0x0000000419007c0c */ /* 0x001fc8000bf06270 */
[----:B------:R-:W-:-:S13]  /*0220*/  ISETP.LT.OR P0, PT, R25, RZ, P0 ;  /* 0x000000ff1900720c */ /* 0x000fda0000701670 */
[----:B------:R-:W-:Y:S05]  /*0230*/  @P0 EXIT ;  /* 0x000000000000094d */ /* 0x000fea0003800000 */
[----:B------:R-:W0:Y:S01]  /*0240*/  LDCU UR4, c[0x0][0x39c] ;  /* 0x00007380ff0477ac */ /* 0x000e220008000800 */
[----:B------:R-:W-:Y:S02]  /*0250*/  HFMA2 R17, -RZ, RZ, 0, 0 ;  /* 0x00000000ff117431 */ /* 0x000fe400000001ff */
[----:B------:R-:W-:Y:S01]  /*0260*/  IMAD.MOV.U32 R24, RZ, RZ, RZ ;  /* 0x000000ffff187224 */ /* 0x000fe200078e00ff */
[----:B------:R-:W-:Y:S02]  /*0270*/  CS2R R22, SRZ ;  /* 0x0000000000167805 */ /* 0x000fe4000001ff00 */
[----:B------:R-:W-:Y:S02]  /*0280*/  CS2R R20, SRZ ;  /* 0x0000000000147805 */ /* 0x000fe4000001ff00 */
[----:B------:R-:W-:Y:S01]  /*0290*/  CS2R R18, SRZ ;  /* 0x0000000000127805 */ /* 0x000fe2000001ff00 */
[----:B0-----:R-:W-:-:S09]  /*02a0*/  UISETP.GT.AND UP0, UPT, UR4, URZ, UPT ;  /* 0x000000ff0400728c */ /* 0x001fd2000bf04270 */
[----:B------:R-:W-:Y:S05]  /*02b0*/  BRA.U !UP0, `(.L_x_1) ;  /* 0x0000001508887547 */ /* 0x000fea000b800000 */
[----:B------:R-:W0:Y:S01]  /*02c0*/  LDCU UR5, c[0x0][0x388] ;  /* 0x00007100ff0577ac */ /* 0x000e220008000800 */
[C---:B------:R-:W-:Y:S01]  /*02d0*/  VIADD R14, R4.reuse, 0x1 ;  /* 0x00000001040e7836 */ /* 0x040fe20000000000 */
[C---:B------:R-:W-:Y:S01]  /*02e0*/  IADD3 R13, PT, PT, R4.reuse, 0x4, RZ ;  /* 0x00000004040d7810 */ /* 0x040fe20007ffe0ff */
[C---:B------:R-:W-:Y:S01]  /*02f0*/  VIADD R12, R4.reuse, 0x5 ;  /* 0x00000005040c7836 */ /* 0x040fe20000000000 */
[C---:B------:R-:W-:Y:S01]  /*0300*/  IADD3 R11, PT, PT, R4.reuse, 0x6, RZ ;  /* 0x00000006040b7810 */ /* 0x040fe20007ffe0ff */
[C---:B------:R-:W-:Y:S01]  /*0310*/  VIADD R10, R4.reuse, 0x7 ;  /* 0x00000007040a7836 */ /* 0x040fe20000000000 */
[C---:B------:R-:W-:Y:S01]  /*0320*/  IADD3 R9, PT, PT, R4.reuse, 0x2, RZ ;  /* 0x0000000204097810 */ /* 0x040fe20007ffe0ff */
[----:B------:R-:W-:Y:S01]  /*0330*/  VIADD R8, R4, 0x3 ;  /* 0x0000000304087836 */ /* 0x000fe20000000000 */
[----:B------:R-:W-:Y:S02]  /*0340*/  I2FP.F32.U32 R16, R6 ;  /* 0x0000000600107245 */ /* 0x000fe40000201000 */
[----:B------:R-:W-:-:S02]  /*0350*/  CS2R R22, SRZ ;  /* 0x0000000000167805 */ /* 0x000fc4000001ff00 */
[----:B------:R-:W-:Y:S02]  /*0360*/  I2FP.F32.U32 R15, R4 ;  /* 0x00000004000f7245 */ /* 0x000fe40000201000 */
[----:B------:R-:W-:Y:S02]  /*0370*/  CS2R R20, SRZ ;  /* 0x0000000000147805 */ /* 0x000fe4000001ff00 */
[----:B------:R-:W-:Y:S02]  /*0380*/  MOV R24, RZ ;  /* 0x000000ff00187202 */ /* 0x000fe40000000f00 */
[----:B------:R-:W-:Y:S01]  /*0390*/  CS2R R18, SRZ ;  /* 0x0000000000127805 */ /* 0x000fe2000001ff00 */
[----:B------:R-:W-:Y:S01]  /*03a0*/  IMAD.MOV.U32 R17, RZ, RZ, RZ ;  /* 0x000000ffff117224 */ /* 0x000fe200078e00ff */
[----:B------:R-:W-:Y:S01]  /*03b0*/  I2FP.F32.U32 R9, R9 ;  /* 0x0000000900097245 */ /* 0x000fe20000201000 */
[----:B------:R-:W-:Y:S01]  /*03c0*/  UIADD3 UR4, UPT, UPT, -UR4, URZ, URZ ;  /* 0x000000ff04047290 */ /* 0x000fe2000fffe1ff */
[----:B------:R-:W-:Y:S01]  /*03d0*/  I2FP.F32.U32 R8, R8 ;  /* 0x0000000800087245 */ /* 0x000fe20000201000 */
[----:B------:R-:W1:Y:S01]  /*03e0*/  LDCU UR12, c[0x0][0x388] ;  /* 0x00007100ff0c77ac */ /* 0x000e620008000800 */
[----:B0-----:R-:W-:-:S02]  /*03f0*/  ISETP.GE.AND P4, PT, R14, UR5, PT ;  /* 0x000000050e007c0c */ /* 0x001fc4000bf86270 */
[----:B------:R-:W-:Y:S02]  /*0400*/  ISETP.GE.AND P3, PT, R13, UR5, PT ;  /* 0x000000050d007c0c */ /* 0x000fe4000bf66270 */
[----:B------:R-:W-:Y:S02]  /*0410*/  ISETP.GE.AND P2, PT, R12, UR5, PT ;  /* 0x000000050c007c0c */ /* 0x000fe4000bf46270 */
[----:B------:R-:W-:Y:S02]  /*0420*/  ISETP.GE.AND P1, PT, R11, UR5, PT ;  /* 0x000000050b007c0c */ /* 0x000fe4000bf26270 */
[----:B------:R-:W-:Y:S01]  /*0430*/  ISETP.GE.AND P0, PT, R10, UR5, PT ;  /* 0x000000050a007c0c */ /* 0x000fe2000bf06270 */
[----:B------:R-:W-:Y:S01]  /*0440*/  UMOV UR5, 0x8 ;  /* 0x0000000800057882 */ /* 0x000fe20000000000 */
[----:B------:R-:W-:Y:S02]  /*0450*/  I2FP.F32.U32 R14, R14 ;  /* 0x0000000e000e7245 */ /* 0x000fe40000201000 */
[----:B------:R-:W-:-:S02]  /*0460*/  ISETP.GT.AND P4, PT, R4, -0x2, !P4 ;  /* 0xfffffffe0400780c */ /* 0x000fc40006784270 */
[C---:B------:R-:W-:Y:S02]  /*0470*/  ISETP.GT.AND P3, PT, R4.reuse, -0x5, !P3 ;  /* 0xfffffffb0400780c */ /* 0x040fe40005f64270 */
[C---:B------:R-:W-:Y:S02]  /*0480*/  ISETP.GT.AND P2, PT, R4.reuse, -0x6, !P2 ;  /* 0xfffffffa0400780c */ /* 0x040fe40005744270 */
[C---:B------:R-:W-:Y:S02]  /*0490*/  ISETP.GT.AND P1, PT, R4.reuse, -0x7, !P1 ;  /* 0xfffffff90400780c */ /* 0x040fe40004f24270 */
[----:B------:R-:W-:Y:S02]  /*04a0*/  ISETP.GT.AND P0, PT, R4, -0x8, !P0 ;  /* 0xfffffff80400780c */ /* 0x000fe40004704270 */
[----:B------:R-:W-:Y:S02]  /*04b0*/  I2FP.F32.U32 R13, R13 ;  /* 0x0000000d000d7245 */ /* 0x000fe40000201000 */
[----:B------:R-:W-:-:S02]  /*04c0*/  I2FP.F32.U32 R12, R12 ;  /* 0x0000000c000c7245 */ /* 0x000fc40000201000 */
[----:B------:R-:W-:Y:S02]  /*04d0*/  I2FP.F32.U32 R11, R11 ;  /* 0x0000000b000b7245 */ /* 0x000fe40000201000 */
[----:B-1----:R-:W-:-:S07]  /*04e0*/  I2FP.F32.U32 R10, R10 ;  /* 0x0000000a000a7245 */ /* 0x002fce0000201000 */
.L_x_58:
[----:B------:R-:W0:Y:S01]  /*04f0*/  LDC R0, c[0x0][0x398] ;  /* 0x0000e600ff007b82 */ /* 0x000e220000000800 */
[----:B------:R-:W0:Y:S01]  /*0500*/  LDCU.64 UR6, c[0x3][UR5] ;  /* 0x00c00000050677ac */ /* 0x000e220008000a00 */
[C---:B------:R-:W-:Y:S01]  /*0510*/  ISETP.GE.AND P5, PT, R4.reuse, UR12, PT ;  /* 0x0000000c04007c0c */ /* 0x040fe2000bfa6270 */
[----:B------:R-:W-:Y:S01]  /*0520*/  BSSY.RECONVERGENT B2, `(.L_x_2) ;  /* 0x000002a000027945 */ /* 0x000fe20003800200 */
[----:B------:R-:W1:Y:S02]  /*0530*/  LDCU.64 UR8, c[0x3][UR5+-0x8] ;  /* 0x00ffff00050877ac */ /* 0x000e640008000a00 */
[----:B------:R-:W-:Y:S02]  /*0540*/  ISETP.LT.OR P5, PT, R4, RZ, P5 ;  /* 0x000000ff0400720c */ /* 0x000fe40002fa1670 */
[----:B------:R-:W1:Y:S01]  /*0550*/  LDC R2, c[0x0][0x394] ;  /* 0x0000e500ff027b82 */ /* 0x000e620000000800 */
[----:B0-----:R-:W-:-:S04]  /*0560*/  FADD R0, R0, -UR6 ;  /* 0x8000000600007e21 */ /* 0x001fc80008000000 */
[----:B------:R-:W-:Y:S01]  /*0570*/  FMUL R3, R0, R0 ;  /* 0x0000000000037220 */ /* 0x000fe20000400000 */
[----:B-1----:R-:W-:-:S04]  /*0580*/  FFMA R26, R16, R2, -UR9 ;  /* 0x80000009101a7e23 */ /* 0x002fc80008000002 */
[----:B------:R-:W-:Y:S01]  /*0590*/  FFMA R26, R26, R26, R3 ;  /* 0x0000001a1a1a7223 */ /* 0x000fe20000000003 */
[----:B------:R-:W-:Y:S06]  /*05a0*/  @P5 BRA `(.L_x_3) ;  /* 0x0000000000845947 */ /* 0x000fec0003800000 */
[----:B------:R-:W-:Y:S01]  /*05b0*/  FFMA R3, R15, R2, -UR8 ;  /* 0x800000080f037e23 */ /* 0x000fe20008000002 */
[----:B------:R-:W-:Y:S03]  /*05c0*/  BSSY.RECONVERGENT B0, `(.L_x_4) ;  /* 0x000000e000007945 */ /* 0x000fe60003800200 */
[----:B------:R-:W-:-:S04]  /*05d0*/  FFMA R3, R3, R3, R26 ;  /* 0x0000000303037223 */ /* 0x000fc8000000001a */
[----:B------:R0:W1:Y:S01]  /*05e0*/  MUFU.RSQ R2, R3 ;  /* 0x0000000300027308 */ /* 0x0000620000001400 */
[----:B------:R-:W-:-:S04]  /*05f0*/  IADD3 R0, PT, PT, R3, -0xd000000, RZ ;  /* 0xf300000003007810 */ /* 0x000fc80007ffe0ff */
[----:B------:R-:W-:-:S13]  /*0600*/  ISETP.GT.U32.AND P5, PT, R0, 0x727fffff, PT ;  /* 0x727fffff0000780c */ /* 0x000fda0003fa4070 */
[----:B01----:R-:W-:Y:S05]  /*0610*/  @!P5 BRA `(.L_x_5) ;  /* 0x000000000010d947 */ /* 0x003fea0003800000 */
[----:B------:R-:W-:Y:S01]  /*0620*/  IMAD.MOV.U32 R0, RZ, RZ, R3 ;  /* 0x000000ffff007224 */ /* 0x000fe200078e0003 */
[----:B------:R-:W-:-:S07]  /*0630*/  MOV R30, 0x650 ;  /* 0x00000650001e7802 */ /* 0x000fce0000000f00 */
[----:B------:R-:W-:Y:S05]  /*0640*/  CALL.REL.NOINC `($__internal_0_$__cuda_sm20_sqrt_rn_f32_slowpath) ;  /* 0x0000001400907944 */ /* 0x000fea0003c00000 */
[----:B------:R-:W-:Y:S05]  /*0650*/  BRA `(.L_x_6) ;  /* 0x0000000000107947 */ /* 0x000fea0003800000 */
.L_x_5:
[----:B------:R-:W-:Y:S01]  /*0660*/  FMUL.FTZ R0, R3, R2 ;  /* 0x0000000203007220 */ /* 0x000fe20000410000 */
[----:B------:R-:W-:-:S03]  /*0670*/  FMUL.FTZ R2, R2, 0.5 ;  /* 0x3f00000002027820 */ /* 0x000fc60000410000 */
[----:B------:R-:W-:-:S04]  /*0680*/  FFMA R3, -R0, R0, R3 ;  /* 0x0000000000037223 */ /* 0x000fc80000000103 */
[----:B------:R-:W-:-:S07]  /*0690*/  FFMA R0, R3, R2, R0 ;  /* 0x0000000203007223 */ /* 0x000fce0000000000 */
.L_x_6:
[----:B------:R-:W-:Y:S05]  /*06a0*/  BSYNC.RECONVERGENT B0 ;  /* 0x0000000000007941 */ /* 0x000fea0003800200 */
.L_x_4:
[----:B------:R-:W-:Y:S01]  /*06b0*/  FMNMX R27, R0, 9.9999999600419720025e-13, !PT ;  /* 0x2b8cbccc001b7809 */ /* 0x000fe20007800000 */
[----:B------:R-:W-:Y:S01]  /*06c0*/  BSSY.RECONVERGENT B3, `(.L_x_7) ;  /* 0x000000e000037945 */ /* 0x000fe20003800200 */
[----:B------:R-:W-:Y:S02]  /*06d0*/  MOV R28, UR7 ;  /* 0x00000007001c7c02 */ /* 0x000fe40008000f00 */
[----:B------:R-:W0:Y:S08]  /*06e0*/  MUFU.RCP R0, R27 ;  /* 0x0000001b00007308 */ /* 0x000e300000001000 */
[----:B------:R-:W1:Y:S01]  /*06f0*/  FCHK P5, R28, R27 ;  /* 0x0000001b1c007302 */ /* 0x000e6200000a0000 */
[----:B0-----:R-:W-:-:S04]  /*0700*/  FFMA R3, -R27, R0, 1 ;  /* 0x3f8000001b037423 */ /* 0x001fc80000000100 */
[----:B------:R-:W-:-:S04]  /*0710*/  FFMA R0, R0, R3, R0 ;  /* 0x0000000300007223 */ /* 0x000fc80000000000 */
[----:B------:R-:W-:-:S04]  /*0720*/  FFMA R3, R0, UR7, RZ ;  /* 0x0000000700037c23 */ /* 0x000fc800080000ff */
[----:B------:R-:W-:-:S04]  /*0730*/  FFMA R2, -R27, R3, UR7 ;  /* 0x000000071b027e23 */ /* 0x000fc80008000103 */
[----:B------:R-:W-:Y:S01]  /*0740*/  FFMA R0, R0, R2, R3 ;  /* 0x0000000200007223 */ /* 0x000fe20000000003 */
[----:B-1----:R-:W-:Y:S06]  /*0750*/  @!P5 BRA `(.L_x_8) ;  /* 0x000000000010d947 */ /* 0x002fec0003800000 */
[----:B------:R-:W-:Y:S01]  /*0760*/  IMAD.MOV.U32 R3, RZ, RZ, R27 ;  /* 0x000000ffff037224 */ /* 0x000fe200078e001b */
[----:B------:R-:W-:Y:S02]  /*0770*/  MOV R0, UR7 ;  /* 0x0000000700007c02 */ /* 0x000fe40008000f00 */
[----:B------:R-:W-:-:S07]  /*0780*/  MOV R2, 0x7a0 ;  /* 0x000007a000027802 */ /* 0x000fce0000000f00 */
[----:B------:R-:W-:Y:S05]  /*0790*/  CALL.REL.NOINC `($__internal_1_$__cuda_sm3x_div_rn_noftz_f32_slowpath) ;  /* 0x0000001400987944 */ /* 0x000fea0003c00000 */
.L_x_8:
[----:B------:R-:W-:Y:S05]  /*07a0*/  BSYNC.RECONVERGENT B3 ;  /* 0x0000000000037941 */ /* 0x000fea0003800200 */
.L_x_7:
[----:B------:R-:W-:-:S07]  /*07b0*/  FADD R17, R17, R0 ;  /* 0x0000000011117221 */ /* 0x000fce0000000000 */
.L_x_3:
[----:B------:R-:W-:Y:S05]  /*07c0*/  BSYNC.RECONVERGENT B2 ;  /* 0x0000000000027941 */ /* 0x000fea0003800200 */
.L_x_2:
[----:B------:R-:W-:Y:S04]  /*07d0*/  BSSY.RECONVERGENT B2, `(.L_x_9) ;  /* 0x0000025000027945 */ /* 0x000fe80003800200 */
[----:B------:R-:W-:Y:S05]  /*07e0*/  @!P4 BRA `(.L_x_10) ;  /* 0x00000000008cc947 */ /* 0x000fea0003800000 */
[----:B------:R-:W0:Y:S01]  /*07f0*/  LDC R3, c[0x0][0x394] ;  /* 0x0000e500ff037b82 */ /* 0x000e220000000800 */
[----:B------:R-:W-:Y:S01]  /*0800*/  BSSY.RECONVERGENT B0, `(.L_x_11) ;  /* 0x000000f000007945 */ /* 0x000fe20003800200 */
[----:B0-----:R-:W-:-:S04]  /*0810*/  FFMA R3, R14, R3, -UR8 ;  /* 0x800000080e037e23 */ /* 0x001fc80008000003 */
[----:B------:R-:W-:-:S04]  /*0820*/  FFMA R3, R3, R3, R26 ;  /* 0x0000000303037223 */ /* 0x000fc8000000001a */
[----:B------:R-:W-:Y:S01]  /*0830*/  VIADD R0, R3, 0xf3000000 ;  /* 0xf300000003007836 */ /* 0x000fe20000000000 */
[----:B------:R0:W1:Y:S04]  /*0840*/  MUFU.RSQ R2, R3 ;  /* 0x0000000300027308 */ /* 0x0000680000001400 */
[----:B------:R-:W-:-:S13]  /*0850*/  ISETP.GT.U32.AND P5, PT, R0, 0x727fffff, PT ;  /* 0x727fffff0000780c */ /* 0x000fda0003fa4070 */
[----:B01----:R-:W-:Y:S05]  /*0860*/  @!P5 BRA `(.L_x_12) ;  /* 0x000000000010d947 */ /* 0x003fea0003800000 */
[----:B------:R-:W-:Y:S02]  /*0870*/  MOV R0, R3 ;  /* 0x0000000300007202 */ /* 0x000fe40000000f00 */
[----:B------:R-:W-:-:S07]  /*0880*/  MOV R30, 0x8a0 ;  /* 0x000008a0001e7802 */ /* 0x000fce0000000f00 */
[----:B------:R-:W-:Y:S05]  /*0890*/  CALL.REL.NOINC `($__internal_0_$__cuda_sm20_sqrt_rn_f32_slowpath) ;  /* 0x0000001000fc7944 */ /* 0x000fea0003c00000 */
[----:B------:R-:W-:Y:S05]  /*08a0*/  BRA `(.L_x_13) ;  /* 0x0000000000107947 */ /* 0x000fea0003800000 */
.L_x_12:
[----:B------:R-:W-:Y:S01]  /*08b0*/  FMUL.FTZ R0, R3, R2 ;  /* 0x0000000203007220 */ /* 0x000fe20000410000 */
[----:B------:R-:W-:-:S03]  /*08c0*/  FMUL.FTZ R2, R2, 0.5 ;  /* 0x3f00000002027820 */ /* 0x000fc60000410000 */
[----:B------:R-:W-:-:S04]  /*08d0*/  FFMA R3, -R0, R0, R3 ;  /* 0x0000000000037223 */ /* 0x000fc80000000103 */
[----:B------:R-:W-:-:S07]  /*08e0*/  FFMA R0, R3, R2, R0 ;  /* 0x0000000203007223 */ /* 0x000fce0000000000 */
.L_x_13:
[----:B------:R-:W-:Y:S05]  /*08f0*/  BSYNC.RECONVERGENT B0 ;  /* 0x0000000000007941 */ /* 0x000fea0003800200 */
.L_x_11:
[----:B------:R-:W-:Y:S01]  /*0900*/  FMNMX R27, R0, 9.9999999600419720025e-13, !PT ;  /* 0x2b8cbccc001b7809 */ /* 0x000fe20007800000 */
[----:B------:R-:W-:Y:S01]  /*0910*/  IMAD.U32 R28, RZ, RZ, UR7 ;  /* 0x00000007ff1c7e24 */ /* 0x000fe2000f8e00ff */
[----:B------:R-:W-:Y:S02]  /*0920*/  BSSY.RECONVERGENT B3, `(.L_x_14) ;  /* 0x000000e000037945 */ /* 0x000fe40003800200 */
        /* <DEDUP_REMOVED lines=8> */
[----:B------:R-:W-:Y:S01]  /*09b0*/  MOV R3, R27 ;  /* 0x0000001b00037202 */ /* 0x000fe20000000f00 */
[----:B------:R-:W-:Y:S01]  /*09c0*/  IMAD.U32 R0, RZ, RZ, UR7 ;  /* 0x00000007ff007e24 */ /* 0x000fe2000f8e00ff */
[----:B------:R-:W-:-:S07]  /*09d0*/  MOV R2, 0x9f0 ;  /* 0x000009f000027802 */ /* 0x000fce0000000f00 */
[----:B------:R-:W-:Y:S05]  /*09e0*/  CALL.REL.NOINC `($__internal_1_$__cuda_sm3x_div_rn_noftz_f32_slowpath) ;  /* 0x0000001400047944 */ /* 0x000fea0003c00000 */
[----:B------:R-:W-:-:S07]  /*09f0*/  MOV R3, R0 ;  /* 0x0000000000037202 */ /* 0x000fce0000000f00 */
.L_x_15:
[----:B------:R-:W-:Y:S05]  /*0a00*/  BSYNC.RECONVERGENT B3 ;  /* 0x0000000000037941 */ /* 0x000fea0003800200 */
.L_x_14:
[----:B------:R-:W-:-:S07]  /*0a10*/  FADD R18, R18, R3 ;  /* 0x0000000312127221 */ /* 0x000fce0000000000 */
.L_x_10:
[----:B------:R-:W-:Y:S05]  /*0a20*/  BSYNC.RECONVERGENT B2 ;  /* 0x0000000000027941 */ /* 0x000fea0003800200 */
.L_x_9:
[----:B------:R-:W-:Y:S01]  /*0a30*/  VIADD R0, R4, 0x2 ;  /* 0x0000000204007836 */ /* 0x000fe20000000000 */
[----:B------:R-:W-:Y:S04]  /*0a40*/  BSSY.RECONVERGENT B2, `(.L_x_16) ;  /* 0x0000026000027945 */ /* 0x000fe80003800200 */
[----:B------:R-:W-:-:S04]  /*0a50*/  ISETP.GE.AND P5, PT, R0, UR12, PT ;  /* 0x0000000c00007c0c */ /* 0x000fc8000bfa6270 */
[----:B------:R-:W-:-:S13]  /*0a60*/  ISETP.LT.OR P5, PT, R4, -0x2, P5 ;  /* 0xfffffffe0400780c */ /* 0x000fda0002fa1670 */
[----:B------:R-:W-:Y:S05]  /*0a70*/  @P5 BRA `(.L_x_17) ;  /* 0x0000000000885947 */ /* 0x000fea0003800000 */
[----:B------:R-:W0:Y:S01]  /*0a80*/  LDC R0, c[0x0][0x394] ;  /* 0x0000e500ff007b82 */ /* 0x000e220000000800 */
[----:B------:R-:W-:Y:S01]  /*0a90*/  BSSY.RECONVERGENT B0, `(.L_x_18) ;  /* 0x000000f000007945 */ /* 0x000fe20003800200 */
[----:B0-----:R-:W-:-:S04]  /*0aa0*/  FFMA R3, R9, R0, -UR8 ;  /* 0x8000000809037e23 */ /* 0x001fc80008000000 */
        /* <DEDUP_REMOVED lines=9> */
.L_x_19:
[----:B------:R-:W-:Y:S01]  /*0b40*/  FMUL.FTZ R0, R3, R2 ;  /* 0x0000000203007220 */ /* 0x000fe20000410000 */
[----:B------:R-:W-:-:S03]  /*0b50*/  FMUL.FTZ R2, R2, 0.5 ;  /* 0x3f00000002027820 */ /* 0x000fc60000410000 */
[----:B------:R-:W-:-:S04]  /*0b60*/  FFMA R3, -R0, R0, R3 ;  /* 0x0000000000037223 */ /* 0x000fc80000000103 */
[----:B------:R-:W-:-:S07]  /*0b70*/  FFMA R0, R3, R2, R0 ;  /* 0x0000000203007223 */ /* 0x000fce0000000000 */
.L_x_20:
[----:B------:R-:W-:Y:S05]  /*0b80*/  BSYNC.RECONVERGENT B0 ;  /* 0x0000000000007941 */ /* 0x000fea0003800200 */
.L_x_18:
        /* <DEDUP_REMOVED lines=15> */
.L_x_22:
[----:B------:R-:W-:Y:S05]  /*0c80*/  BSYNC.RECONVERGENT B3 ;  /* 0x0000000000037941 */ /* 0x000fea0003800200 */
.L_x_21:
[----:B------:R-:W-:-:S07]  /*0c90*/  FADD R19, R19, R0 ;  /* 0x0000000013137221 */ /* 0x000fce0000000000 */
.L_x_17:
[----:B------:R-:W-:Y:S05]  /*0ca0*/  BSYNC.RECONVERGENT B2 ;  /* 0x0000000000027941 */ /* 0x000fea0003800200 */
.L_x_16:
        /* <DEDUP_REMOVED lines=17> */
.L_x_26:
[----:B------:R-:W-:Y:S01]  /*0dc0*/  FMUL.FTZ R0, R3, R2 ;  /* 0x0000000203007220 */ /* 0x000fe20000410000 */
[----:B------:R-:W-:-:S03]  /*0dd0*/  FMUL.FTZ R2, R2, 0.5 ;  /* 0x3f00000002027820 */ /* 0x000fc60000410000 */
[----:B------:R-:W-:-:S04]  /*0de0*/  FFMA R3, -R0, R0, R3 ;  /* 0x0000000000037223 */ /* 0x000fc80000000103 */
[----:B------:R-:W-:-:S07]  /*0df0*/  FFMA R0, R3, R2, R0 ;  /* 0x0000000203007223 */ /* 0x000fce0000000000 */
.L_x_27:
[----:B------:R-:W-:Y:S05]  /*0e00*/  BSYNC.RECONVERGENT B0 ;  /* 0x0000000000007941 */ /* 0x000fea0003800200 */
.L_x_25:
        /* <DEDUP_REMOVED lines=15> */
[----:B------:R-:W-:-:S07]  /*0f00*/  IMAD.MOV.U32 R3, RZ, RZ, R0 ;  /* 0x000000ffff037224 */ /* 0x000fce00078e0000 */
.L_x_29:
[----:B------:R-:W-:Y:S05]  /*0f10*/  BSYNC.RECONVERGENT B3 ;  /* 0x0000000000037941 */ /* 0x000fea0003800200 */
.L_x_28:
[----:B------:R-:W-:-:S07]  /*0f20*/  FADD R20, R20, R3 ;  /* 0x0000000314147221 */ /* 0x000fce0000000000 */
.L_x_24:
[----:B------:R-:W-:Y:S05]  /*0f30*/  BSYNC.RECONVERGENT B2 ;  /* 0x0000000000027941 */ /* 0x000fea0003800200 */
.L_x_23:
[----:B------:R-:W-:Y:S04]  /*0f40*/  BSSY.RECONVERGENT B2, `(.L_x_30) ;  /* 0x0000024000027945 */ /* 0x000fe80003800200 */
[----:B------:R-:W-:Y:S05]  /*0f50*/  @!P3 BRA `(.L_x_31) ;  /* 0x000000000088b947 */ /* 0x000fea0003800000 */
        /* <DEDUP_REMOVED lines=12> */
.L_x_33:
[----:B------:R-:W-:Y:S01]  /*1020*/  FMUL.FTZ R0, R3, R2 ;  /* 0x0000000203007220 */ /* 0x000fe20000410000 */
[----:B------:R-:W-:-:S03]  /*1030*/  FMUL.FTZ R2, R2, 0.5 ;  /* 0x3f00000002027820 */ /* 0x000fc60000410000 */
[----:B------:R-:W-:-:S04]  /*1040*/  FFMA R3, -R0, R0, R3 ;  /* 0x0000000000037223 */ /* 0x000fc80000000103 */
[----:B------:R-:W-:-:S07]  /*1050*/  FFMA R0, R3, R2, R0 ;  /* 0x0000000203007223 */ /* 0x000fce0000000000 */
.L_x_34:
[----:B------:R-:W-:Y:S05]  /*1060*/  BSYNC.RECONVERGENT B0 ;  /* 0x0000000000007941 */ /* 0x000fea0003800200 */
.L_x_32:
        /* <DEDUP_REMOVED lines=15> */
.L_x_36:
[----:B------:R-:W-:Y:S05]  /*1160*/  BSYNC.RECONVERGENT B3 ;  /* 0x0000000000037941 */ /* 0x000fea0003800200 */
.L_x_35:
[----:B------:R-:W-:-:S07]  /*1170*/  FADD R21, R21, R0 ;  /* 0x0000000015157221 */ /* 0x000fce0000000000 */
.L_x_31:
[----:B------:R-:W-:Y:S05]  /*1180*/  BSYNC.RECONVERGENT B2 ;  /* 0x0000000000027941 */ /* 0x000fea0003800200 */
.L_x_30:
        /* <DEDUP_REMOVED lines=14> */
.L_x_40:
[----:B------:R-:W-:Y:S01]  /*1270*/  FMUL.FTZ R0, R3, R2 ;  /* 0x0000000203007220 */ /* 0x000fe20000410000 */
[----:B------:R-:W-:-:S03]  /*1280*/  FMUL.FTZ R2, R2, 0.5 ;  /* 0x3f00000002027820 */ /* 0x000fc60000410000 */
[----:B------:R-:W-:-:S04]  /*1290*/  FFMA R3, -R0, R0, R3 ;  /* 0x0000000000037223 */ /* 0x000fc80000000103 */
[----:B------:R-:W-:-:S07]  /*12a0*/  FFMA R0, R3, R2, R0 ;  /* 0x0000000203007223 */ /* 0x000fce0000000000 */
.L_x_41:
[----:B------:R-:W-:Y:S05]  /*12b0*/  BSYNC.RECONVERGENT B0 ;  /* 0x0000000000007941 */ /* 0x000fea0003800200 */
.L_x_39:
        /* <DEDUP_REMOVED lines=16> */
.L_x_43:
[----:B------:R-:W-:Y:S05]  /*13c0*/  BSYNC.RECONVERGENT B3 ;  /* 0x0000000000037941 */ /* 0x000fea0003800200 */
.L_x_42:
[----:B------:R-:W-:-:S07]  /*13d0*/  FADD R22, R22, R3 ;  /* 0x0000000316167221 */ /* 0x000fce0000000000 */
.L_x_38:
[----:B------:R-:W-:Y:S05]  /*13e0*/  BSYNC.RECONVERGENT B2 ;  /* 0x0000000000027941 */ /* 0x000fea0003800200 */
.L_x_37:
        /* <DEDUP_REMOVED lines=14> */
.L_x_47:
[----:B------:R-:W-:Y:S01]  /*14d0*/  FMUL.FTZ R0, R3, R2 ;  /* 0x0000000203007220 */ /* 0x000fe20000410000 */
[----:B------:R-:W-:-:S03]  /*14e0*/  FMUL.FTZ R2, R2, 0.5 ;  /* 0x3f00000002027820 */ /* 0x000fc60000410000 */
[----:B------:R-:W-:-:S04]  /*14f0*/  FFMA R3, -R0, R0, R3 ;  /* 0x0000000000037223 */ /* 0x000fc80000000103 */
[----:B------:R-:W-:-:S07]  /*1500*/  FFMA R0, R3, R2, R0 ;  /* 0x0000000203007223 */ /* 0x000fce0000000000 */
.L_x_48:
[----:B------:R-:W-:Y:S05]  /*1510*/  BSYNC.RECONVERGENT B0 ;  /* 0x0000000000007941 */ /* 0x000fea0003800200 */
.L_x_46:
        /* <DEDUP_REMOVED lines=15> */
.L_x_50:
[----:B------:R-:W-:Y:S05]  /*1610*/  BSYNC.RECONVERGENT B3 ;  /* 0x0000000000037941 */ /* 0x000fea0003800200 */
.L_x_49:
[----:B------:R-:W-:-:S07]  /*1620*/  FADD R23, R23, R0 ;  /* 0x0000000017177221 */ /* 0x000fce0000000000 */
.L_x_45:
[----:B------:R-:W-:Y:S05]  /*1630*/  BSYNC.RECONVERGENT B2 ;  /* 0x0000000000027941 */ /* 0x000fea0003800200 */
.L_x_44:
        /* <DEDUP_REMOVED lines=14> */
.L_x_54:
[----:B------:R-:W-:Y:S01]  /*1720*/  FMUL.FTZ R0, R3, R2 ;  /* 0x0000000203007220 */ /* 0x000fe20000410000 */
[----:B------:R-:W-:-:S03]  /*1730*/  FMUL.FTZ R2, R2, 0.5 ;  /* 0x3f00000002027820 */ /* 0x000fc60000410000 */
[----:B------:R-:W-:-:S04]  /*1740*/  FFMA R3, -R0, R0, R3 ;  /* 0x0000000000037223 */ /* 0x000fc80000000103 */
[----:B------:R-:W-:-:S07]  /*1750*/  FFMA R0, R3, R2, R0 ;  /* 0x0000000203007223 */ /* 0x000fce0000000000 */
.L_x_55:
[----:B------:R-:W-:Y:S05]  /*1760*/  BSYNC.RECONVERGENT B0 ;  /* 0x0000000000007941 */ /* 0x000fea0003800200 */
.L_x_53:
        /* <DEDUP_REMOVED lines=16> */
.L_x_57:
[----:B------:R-:W-:Y:S05]  /*1870*/  BSYNC.RECONVERGENT B3 ;  /* 0x0000000000037941 */ /* 0x000fea0003800200 */
.L_x_56:
[----:B------:R-:W-:-:S07]  /*1880*/  FADD R24, R24, R3 ;  /* 0x0000000318187221 */ /* 0x000fce0000000000 */
.L_x_52:
[----:B------:R-:W-:Y:S05]  /*1890*/  BSYNC.RECONVERGENT B2 ;  /* 0x0000000000027941 */ /* 0x000fea0003800200 */
.L_x_51:
[----:B------:R-:W-:Y:S02]  /*18a0*/  UIADD3 UR4, UPT, UPT, UR4, 0x1, URZ ;  /* 0x0000000104047890 */ /* 0x000fe4000fffe0ff */
[----:B------:R-:W-:Y:S02]  /*18b0*/  UIADD3 UR5, UPT, UPT, UR5, 0x10, URZ ;  /* 0x0000001005057890 */ /* 0x000fe4000fffe0ff */
[----:B------:R-:W-:-:S09]  /*18c0*/  UISETP.NE.AND UP0, UPT, UR4, URZ, UPT ;  /* 0x000000ff0400728c */ /* 0x000fd2000bf05270 */
[----:B------:R-:W-:Y:S05]  /*18d0*/  BRA.U UP0, `(.L_x_58) ;  /* 0xffffffed00047547 */ /* 0x000fea000b83ffff */
.L_x_1:
[----:B------:R-:W0:Y:S01]  /*18e0*/  LDCU.128 UR8, c[0x0][0x380] ;  /* 0x00007000ff0877ac */ /* 0x000e220008000c00 */
[----:B------:R-:W-:Y:S01]  /*18f0*/  MOV R7, RZ ;  /* 0x000000ff00077202 */ /* 0x000fe20000000f00 */
[C---:B------:R-:W-:Y:S01]  /*1900*/  VIADD R0, R4.reuse, 0x1 ;  /* 0x0000000104007836 */ /* 0x040fe20000000000 */
[----:B------:R-:W-:Y:S01]  /*1910*/  MOV R5, RZ ;  /* 0x000000ff00057202 */ /* 0x000fe20000000f00 */
[----:B------:R-:W1:Y:S01]  /*1920*/  LDCU.64 UR6, c[0x0][0x358] ;  /* 0x00006b00ff0677ac */ /* 0x000e620008000a00 */
[----:B0-----:R-:W-:Y:S01]  /*1930*/  IMAD.WIDE.U32 R6, R25, UR11, R6 ;  /* 0x0000000b19067c25 */ /* 0x001fe2000f8e0006 */
[----:B------:R-:W-:Y:S02]  /*1940*/  ISETP.GE.AND P1, PT, R4, UR10, PT ;  /* 0x0000000a04007c0c */ /* 0x000fe4000bf26270 */
[----:B------:R-:W-:Y:S01]  /*1950*/  ISETP.GE.AND P0, PT, R0, UR10, PT ;  /* 0x0000000a00007c0c */ /* 0x000fe2000bf06270 */
[----:B------:R-:W-:Y:S01]  /*1960*/  IMAD R3, R7, UR10, RZ ;  /* 0x0000000a07037c24 */ /* 0x000fe2000f8e02ff */
[----:B------:R-:W-:Y:S01]  /*1970*/  ISETP.GT.AND P1, PT, R4, -0x1, !P1 ;  /* 0xffffffff0400780c */ /* 0x000fe20004f24270 */
[----:B------:R-:W-:Y:S01]  /*1980*/  IMAD.WIDE.U32 R8, R6, UR10, R4 ;  /* 0x0000000a06087c25 */ /* 0x000fe2000f8e0004 */
[----:B------:R-:W-:-:S02]  /*1990*/  IADD3 R5, PT, PT, R4, 0x3, RZ ;  /* 0x0000000304057810 */ /* 0x000fc40007ffe0ff */
[C---:B------:R-:W-:Y:S01]  /*19a0*/  IADD3 R6, PT, PT, R4.reuse, 0x6, RZ ;  /* 0x0000000604067810 */ /* 0x040fe20007ffe0ff */
[----:B------:R-:W-:Y:S01]  /*19b0*/  VIADD R0, R4, 0x2 ;  /* 0x0000000204007836 */ /* 0x000fe20000000000 */
[----:B------:R-:W-:Y:S01]  /*19c0*/  LEA R2, P2, R8, UR8, 0x2 ;  /* 0x0000000808027c11 */ /* 0x000fe2000f8410ff */
[----:B------:R-:W-:Y:S01]  /*19d0*/  IMAD.IADD R3, R9, 0x1, R3 ;  /* 0x0000000109037824 */ /* 0x000fe200078e0203 */
[----:B------:R-:W-:Y:S01]  /*19e0*/  ISETP.GE.AND P3, PT, R5, UR10, PT ;  /* 0x0000000a05007c0c */ /* 0x000fe2000bf66270 */
[----:B------:R-:W-:Y:S01]  /*19f0*/  VIADD R5, R4, 0x5 ;  /* 0x0000000504057836 */ /* 0x000fe20000000000 */
[----:B------:R-:W-:Y:S02]  /*1a00*/  ISETP.GE.AND P4, PT, R0, UR10, PT ;  /* 0x0000000a00007c0c */ /* 0x000fe4000bf86270 */
[----:B------:R-:W-:Y:S02]  /*1a10*/  IADD3 R0, PT, PT, R4, 0x4, RZ ;  /* 0x0000000404007810 */ /* 0x000fe40007ffe0ff */
[----:B------:R-:W-:-:S02]  /*1a20*/  LEA.HI.X R3, R8, UR9, R3, 0x2, P2 ;  /* 0x0000000908037c11 */ /* 0x000fc400090f1403 */
[----:B------:R-:W-:Y:S02]  /*1a30*/  ISETP.GE.AND P6, PT, R0, UR10, PT ;  /* 0x0000000a00007c0c */ /* 0x000fe4000bfc6270 */
[----:B------:R-:W-:Y:S01]  /*1a40*/  ISETP.GE.AND P5, PT, R5, UR10, PT ;  /* 0x0000000a05007c0c */ /* 0x000fe2000bfa6270 */
[----:B-1----:R-:W2:Y:S01]  /*1a50*/  @P1 LDG.E R0, desc[UR6][R2.64] ;  /* 0x0000000602001981 */ /* 0x002ea2000c1e1900 */
[----:B------:R-:W-:Y:S02]  /*1a60*/  ISETP.GE.AND P2, PT, R6, UR10, PT ;  /* 0x0000000a06007c0c */ /* 0x000fe4000bf46270 */
[C---:B------:R-:W-:Y:S02]  /*1a70*/  ISETP.LT.OR P0, PT, R4.reuse, -0x1, P0 ;  /* 0xffffffff0400780c */ /* 0x040fe40000701670 */
[C---:B------:R-:W-:Y:S02]  /*1a80*/  ISETP.LT.OR P4, PT, R4.reuse, -0x2, P4 ;  /* 0xfffffffe0400780c */ /* 0x040fe40002781670 */
[----:B------:R-:W-:-:S02]  /*1a90*/  ISETP.LT.OR P3, PT, R4, -0x3, P3 ;  /* 0xfffffffd0400780c */ /* 0x000fc40001f61670 */
[C---:B------:R-:W-:Y:S02]  /*1aa0*/  ISETP.LT.OR P6, PT, R4.reuse, -0x4, P6 ;  /* 0xfffffffc0400780c */ /* 0x040fe400037c1670 */
[C---:B------:R-:W-:Y:S02]  /*1ab0*/  ISETP.LT.OR P5, PT, R4.reuse, -0x5, P5 ;  /* 0xfffffffb0400780c */ /* 0x040fe40002fa1670 */
[----:B------:R-:W-:-:S03]  /*1ac0*/  ISETP.LT.OR P2, PT, R4, -0x6, P2 ;  /* 0xfffffffa0400780c */ /* 0x000fc60001741670 */
[----:B------:R-:W3:Y:S04]  /*1ad0*/  @!P0 LDG.E R5, desc[UR6][R2.64+0x4] ;  /* 0x0000040602058981 */ /* 0x000ee8000c1e1900 */
[----:B------:R-:W4:Y:S04]  /*1ae0*/  @!P4 LDG.E R6, desc[UR6][R2.64+0x8] ;  /* 0x000008060206c981 */ /* 0x000f28000c1e1900 */
[----:B------:R-:W5:Y:S04]  /*1af0*/  @!P3 LDG.E R7, desc[UR6][R2.64+0xc] ;  /* 0x00000c060207b981 */ /* 0x000f68000c1e1900 */
[----:B------:R-:W5:Y:S04]  /*1b00*/  @!P6 LDG.E R8, desc[UR6][R2.64+0x10] ;  /* 0x000010060208e981 */ /* 0x000f68000c1e1900 */
[----:B------:R-:W5:Y:S04]  /*1b10*/  @!P5 LDG.E R9, desc[UR6][R2.64+0x14] ;  /* 0x000014060209d981 */ /* 0x000f68000c1e1900 */
[----:B------:R-:W5:Y:S01]  /*1b20*/  @!P2 LDG.E R10, desc[UR6][R2.64+0x18] ;  /* 0x00001806020aa981 */ /* 0x000f62000c1e1900 */
[----:B--2---:R-:W-:Y:S01]  /*1b30*/  @P1 FADD R17, R0, R17 ;  /* 0x0000001100111221 */ /* 0x004fe20000000000 */
[----:B------:R-:W-:-:S04]  /*1b40*/  VIADD R0, R4, 0x7 ;  /* 0x0000000704007836 */ /* 0x000fc80000000000 */
[----:B------:R0:W-:Y:S01]  /*1b50*/  @P1 STG.E desc[UR6][R2.64], R17 ;  /* 0x0000001102001986 */ /* 0x0001e2000c101906 */
[----:B------:R-:W-:-:S04]  /*1b60*/  ISETP.GE.AND P1, PT, R0, UR10, PT ;  /* 0x0000000a00007c0c */ /* 0x000fc8000bf26270 */
[----:B------:R-:W-:Y:S01]  /*1b70*/  ISETP.LT.OR P1, PT, R4, -0x7, P1 ;  /* 0xfffffff90400780c */ /* 0x000fe20000f21670 */
[----:B---3--:R-:W-:Y:S01]  /*1b80*/  @!P0 FADD R5, R5, R18 ;  /* 0x0000001205058221 */ /* 0x008fe20000000000 */
[----:B----4-:R-:W-:Y:S01]  /*1b90*/  @!P4 FADD R19, R6, R19 ;  /* 0x000000130613c221 */ /* 0x010fe20000000000 */
[----:B-----5:R-:W-:Y:S01]  /*1ba0*/  @!P3 FADD R7, R7, R20 ;  /* 0x000000140707b221 */ /* 0x020fe20000000000 */
[----:B------:R-:W-:Y:S01]  /*1bb0*/  @!P6 FADD R21, R8, R21 ;  /* 0x000000150815e221 */ /* 0x000fe20000000000 */
[----:B------:R-:W-:Y:S01]  /*1bc0*/  @!P5 FADD R9, R9, R22 ;  /* 0x000000160909d221 */ /* 0x000fe20000000000 */
[----:B------:R-:W-:Y:S01]  /*1bd0*/  @!P2 FADD R23, R10, R23 ;  /* 0x000000170a17a221 */ /* 0x000fe20000000000 */
[----:B------:R0:W-:Y:S04]  /*1be0*/  @!P0 STG.E desc[UR6][R2.64+0x4], R5 ;  /* 0x0000040502008986 */ /* 0x0001e8000c101906 */
[----:B------:R0:W-:Y:S04]  /*1bf0*/  @!P4 STG.E desc[UR6][R2.64+0x8], R19 ;  /* 0x000008130200c986 */ /* 0x0001e8000c101906 */
[----:B------:R0:W-:Y:S04]  /*1c00*/  @!P3 STG.E desc[UR6][R2.64+0xc], R7 ;  /* 0x00000c070200b986 */ /* 0x0001e8000c101906 */
[----:B------:R0:W-:Y:S04]  /*1c10*/  @!P6 STG.E desc[UR6][R2.64+0x10], R21 ;  /* 0x000010150200e986 */ /* 0x0001e8000c101906 */
[----:B------:R0:W-:Y:S04]  /*1c20*/  @!P5 STG.E desc[UR6][R2.64+0x14], R9 ;  /* 0x000014090200d986 */ /* 0x0001e8000c101906 */
[----:B------:R0:W-:Y:S01]  /*1c30*/  @!P2 STG.E desc[UR6][R2.64+0x18], R23 ;  /* 0x000018170200a986 */ /* 0x0001e2000c101906 */
[----:B------:R-:W-:Y:S05]  /*1c40*/  @P1 EXIT ;  /* 0x000000000000194d */ /* 0x000fea0003800000 */
[----:B0-----:R-:W2:Y:S02]  /*1c50*/  LDG.E R5, desc[UR6][R2.64+0x1c] ;  /* 0x00001c0602057981 */ /* 0x001ea4000c1e1900 */
[----:B--2---:R-:W-:-:S05]  /*1c60*/  FADD R5, R5, R24 ;  /* 0x0000001805057221 */ /* 0x004fca0000000000 */
[----:B------:R-:W-:Y:S01]  /*1c70*/  STG.E desc[UR6][R2.64+0x1c], R5 ;  /* 0x00001c0502007986 */ /* 0x000fe2000c101906 */
[----:B------:R-:W-:Y:S05]  /*1c80*/  EXIT ;  /* 0x000000000000794d */ /* 0x000fea0003800000 */
        .weak           $__internal_0_$__cuda_sm20_sqrt_rn_f32_slowpath
        .type           $__internal_0_$__cuda_sm20_sqrt_rn_f32_slowpath,@function
        .size           $__internal_0_$__cuda_sm20_sqrt_rn_f32_slowpath,($__internal_1_$__cuda_sm3x_div_rn_noftz_f32_slowpath - $__internal_0_$__cuda_sm20_sqrt_rn_f32_slowpath)
$__internal_0_$__cuda_sm20_sqrt_rn_f32_slowpath:
[----:B------:R-:W-:-:S13]  /*1c90*/  LOP3.LUT P5, RZ, R0, 0x7fffffff, RZ, 0xc0, !PT ;  /* 0x7fffffff00ff7812 */ /* 0x000fda00078ac0ff */
[----:B------:R-:W-:Y:S01]  /*1ca0*/  @!P5 MOV R2, R0 ;  /* 0x000000000002d202 */ /* 0x000fe20000000f00 */
[----:B------:R-:W-:Y:S06]  /*1cb0*/  @!P5 BRA `(.L_x_59) ;  /* 0x000000000040d947 */ /* 0x000fec0003800000 */
[----:B------:R-:W-:-:S13]  /*1cc0*/  FSETP.GEU.FTZ.AND P5, PT, R0, RZ, PT ;  /* 0x000000ff0000720b */ /* 0x000fda0003fbe000 */
[----:B------:R-:W-:Y:S01]  /*1cd0*/  @!P5 IMAD.MOV.U32 R2, RZ, RZ, 0x7fffffff ;  /* 0x7fffffffff02d424 */ /* 0x000fe200078e00ff */
[----:B------:R-:W-:Y:S06]  /*1ce0*/  @!P5 BRA `(.L_x_59) ;  /* 0x000000000034d947 */ /* 0x000fec0003800000 */
[----:B------:R-:W-:-:S13]  /*1cf0*/  FSETP.GTU.FTZ.AND P5, PT, |R0|, +INF , PT ;  /* 0x7f8000000000780b */ /* 0x000fda0003fbc200 */
[----:B------:R-:W-:Y:S01]  /*1d00*/  @P5 FADD.FTZ R2, R0, 1 ;  /* 0x3f80000000025421 */ /* 0x000fe20000010000 */
[----:B------:R-:W-:Y:S06]  /*1d10*/  @P5 BRA `(.L_x_59) ;  /* 0x0000000000285947 */ /* 0x000fec0003800000 */
[----:B------:R-:W-:-:S13]  /*1d20*/  FSETP.NEU.FTZ.AND P5, PT, |R0|, +INF , PT ;  /* 0x7f8000000000780b */ /* 0x000fda0003fbd200 */
[----:B------:R-:W-:-:S04]  /*1d30*/  @P5 FFMA R3, R0, 1.84467440737095516160e+19, RZ ;  /* 0x5f80000000035823 */ /* 0x000fc800000000ff */
[----:B------:R-:W0:Y:S02]  /*1d40*/  @P5 MUFU.RSQ R2, R3 ;  /* 0x0000000300025308 */ /* 0x000e240000001400 */
[----:B0-----:R-:W-:Y:S01]  /*1d50*/  @P5 FMUL.FTZ R28, R3, R2 ;  /* 0x00000002031c5220 */ /* 0x001fe20000410000 */
[----:B------:R-:W-:Y:S01]  /*1d60*/  @P5 FMUL.FTZ R29, R2, 0.5 ;  /* 0x3f000000021d5820 */ /* 0x000fe20000410000 */
[----:B------:R-:W-:Y:S02]  /*1d70*/  @!P5 MOV R2, R0 ;  /* 0x000000000002d202 */ /* 0x000fe40000000f00 */
[----:B------:R-:W-:-:S04]  /*1d80*/  @P5 FADD.FTZ R27, -R28, -RZ ;  /* 0x800000ff1c1b5221 */ /* 0x000fc80000010100 */
[----:B------:R-:W-:-:S04]  /*1d90*/  @P5 FFMA R27, R28, R27, R3 ;  /* 0x0000001b1c1b5223 */ /* 0x000fc80000000003 */
[----:B------:R-:W-:-:S04]  /*1da0*/  @P5 FFMA R27, R27, R29, R28 ;  /* 0x0000001d1b1b5223 */ /* 0x000fc8000000001c */
[----:B------:R-:W-:-:S07]  /*1db0*/  @P5 FMUL.FTZ R2, R27, 2.3283064365386962891e-10 ;  /* 0x2f8000001b025820 */ /* 0x000fce0000410000 */
.L_x_59:
[----:B------:R-:W-:Y:S01]  /*1dc0*/  IMAD.MOV.U32 R0, RZ, RZ, R2 ;  /* 0x000000ffff007224 */ /* 0x000fe200078e0002 */
[----:B------:R-:W-:Y:S01]  /*1dd0*/  MOV R2, R30 ;  /* 0x0000001e00027202 */ /* 0x000fe20000000f00 */
[----:B------:R-:W-:-:S04]  /*1de0*/  IMAD.MOV.U32 R3, RZ, RZ, 0x0 ;  /* 0x00000000ff037424 */ /* 0x000fc800078e00ff */
[----:B------:R-:W-:Y:S05]  /*1df0*/  RET.REL.NODEC R2 `(cenergyCoarsenKernel) ;  /* 0xffffffe002807950 */ /* 0x000fea0003c3ffff */
        .weak           $__internal_1_$__cuda_sm3x_div_rn_noftz_f32_slowpath
        .type           $__internal_1_$__cuda_sm3x_div_rn_noftz_f32_slowpath,@function
        .size           $__internal_1_$__cuda_sm3x_div_rn_noftz_f32_slowpath,(.L_x_73 - $__internal_1_$__cuda_sm3x_div_rn_noftz_f32_slowpath)
$__internal_1_$__cuda_sm3x_div_rn_noftz_f32_slowpath:
[----:B------:R-:W-:Y:S01]  /*1e00*/  SHF.R.U32.HI R27, RZ, 0x17, R3 ;  /* 0x00000017ff1b7819 */ /* 0x000fe20000011603 */
[----:B------:R-:W-:Y:S01]  /*1e10*/  BSSY.RECONVERGENT B0, `(.L_x_60) ;  /* 0x0000065000007945 */ /* 0x000fe20003800200 */
[----:B------:R-:W-:Y:S02]  /*1e20*/  SHF.R.U32.HI R30, RZ, 0x17, R0 ;  /* 0x00000017ff1e7819 */ /* 0x000fe40000011600 */
[----:B------:R-:W-:Y:S02]  /*1e30*/  LOP3.LUT R27, R27, 0xff, RZ, 0xc0, !PT ;  /* 0x000000ff1b1b7812 */ /* 0x000fe400078ec0ff */
[----:B------:R-:W-:Y:S02]  /*1e40*/  LOP3.LUT R30, R30, 0xff, RZ, 0xc0, !PT ;  /* 0x000000ff1e1e7812 */ /* 0x000fe400078ec0ff */
[----:B------:R-:W-:-:S03]  /*1e50*/  IADD3 R31, PT, PT, R27, -0x1, RZ ;  /* 0xffffffff1b1f7810 */ /* 0x000fc60007ffe0ff */
[----:B------:R-:W-:Y:S01]  /*1e60*/  VIADD R29, R30, 0xffffffff ;  /* 0xffffffff1e1d7836 */ /* 0x000fe20000000000 */
[----:B------:R-:W-:-:S04]  /*1e70*/  ISETP.GT.U32.AND P5, PT, R31, 0xfd, PT ;  /* 0x000000fd1f00780c */ /* 0x000fc80003fa4070 */
[----:B------:R-:W-:-:S13]  /*1e80*/  ISETP.GT.U32.OR P5, PT, R29, 0xfd, P5 ;  /* 0x000000fd1d00780c */ /* 0x000fda0002fa4470 */
[----:B------:R-:W-:Y:S01]  /*1e90*/  @!P5 MOV R28, RZ ;  /* 0x000000ff001cd202 */ /* 0x000fe20000000f00 */
[----:B------:R-:W-:Y:S06]  /*1ea0*/  @!P5 BRA `(.L_x_61) ;  /* 0x000000000068d947 */ /* 0x000fec0003800000 */
[----:B------:R-:W-:Y:S02]  /*1eb0*/  FSETP.GTU.FTZ.AND P5, PT, |R0|, +INF , PT ;  /* 0x7f8000000000780b */ /* 0x000fe40003fbc200 */
[----:B------:R-:W-:-:S04]  /*1ec0*/  FSETP.GTU.FTZ.AND P6, PT, |R3|, +INF , PT ;  /* 0x7f8000000300780b */ /* 0x000fc80003fdc200 */
[----:B------:R-:W-:-:S13]  /*1ed0*/  PLOP3.LUT P5, PT, P5, P6, PT, 0xf8, 0x8f ;  /* 0x00000000008f781c */ /* 0x000fda0002fadf70 */
[----:B------:R-:W-:Y:S05]  /*1ee0*/  @P5 BRA `(.L_x_62) ;  /* 0x0000000400585947 */ /* 0x000fea0003800000 */
[----:B------:R-:W-:-:S13]  /*1ef0*/  LOP3.LUT P5, RZ, R3, 0x7fffffff, R0, 0xc8, !PT ;  /* 0x7fffffff03ff7812 */ /* 0x000fda00078ac800 */
[----:B------:R-:W-:Y:S05]  /*1f00*/  @!P5 BRA `(.L_x_63) ;  /* 0x000000040048d947 */ /* 0x000fea0003800000 */
[C---:B------:R-:W-:Y:S02]  /*1f10*/  FSETP.NEU.FTZ.AND P6, PT, |R0|.reuse, +INF , PT ;  /* 0x7f8000000000780b */ /* 0x040fe40003fdd200 */
[----:B------:R-:W-:Y:S02]  /*1f20*/  FSETP.NEU.FTZ.AND P5, PT, |R0|, +INF , PT ;  /* 0x7f8000000000780b */ /* 0x000fe40003fbd200 */
[----:B------:R-:W-:Y:S02]  /*1f30*/  P2R R28, PR, RZ, 0x40 ;  /* 0x00000040ff1c7803 */ /* 0x000fe40000000000 */
[----:B------:R-:W-:-:S04]  /*1f40*/  FSETP.NEU.FTZ.AND P6, PT, |R3|, +INF , PT ;  /* 0x7f8000000300780b */ /* 0x000fc80003fdd200 */
[----:B------:R-:W-:-:S09]  /*1f50*/  P2R R28, PR, RZ, 0x40 ;  /* 0x00000040ff1c7803 */ /* 0x000fd20000000000 */
[----:B------:R-:W-:Y:S05]  /*1f60*/  @!P6 BRA !P5, `(.L_x_63) ;  /* 0x000000040030e947 */ /* 0x000fea0006800000 */
[----:B------:R-:W-:-:S04]  /*1f70*/  LOP3.LUT P5, RZ, R0, 0x7fffffff, RZ, 0xc0, !PT ;  /* 0x7fffffff00ff7812 */ /* 0x000fc800078ac0ff */
[----:B------:R-:W-:-:S13]  /*1f80*/  PLOP3.LUT P5, PT, P6, P5, PT, 0x2f, 0xf2 ;  /* 0x0000000000f2781c */ /* 0x000fda00037aa577 */
[----:B------:R-:W-:Y:S05]  /*1f90*/  @P5 BRA `(.L_x_64) ;  /* 0x00000004001c5947 */ /* 0x000fea0003800000 */
[----:B------:R-:W-:Y:S02]  /*1fa0*/  FSETP.NEU.FTZ.AND P6, PT, |R0|, +INF , PT ;  /* 0x7f8000000000780b */ /* 0x000fe40003fdd200 */
[----:B------:R-:W-:-:S04]  /*1fb0*/  LOP3.LUT P5, RZ, R3, 0x7fffffff, RZ, 0xc0, !PT ;  /* 0x7fffffff03ff7812 */ /* 0x000fc800078ac0ff */
[----:B------:R-:W-:-:S13]  /*1fc0*/  PLOP3.LUT P5, PT, P6, P5, PT, 0x2f, 0xf2 ;  /* 0x0000000000f2781c */ /* 0x000fda00037aa577 */
[----:B------:R-:W-:Y:S05]  /*1fd0*/  @P5 BRA `(.L_x_65) ;  /* 0x0000000400005947 */ /* 0x000fea0003800000 */
[----:B------:R-:W-:Y:S02]  /*1fe0*/  ISETP.GE.AND P5, PT, R29, RZ, PT ;  /* 0x000000ff1d00720c */ /* 0x000fe40003fa6270 */
[----:B------:R-:W-:-:S11]  /*1ff0*/  ISETP.GE.AND P6, PT, R31, RZ, PT ;  /* 0x000000ff1f00720c */ /* 0x000fd60003fc6270 */
[----:B------:R-:W-:Y:S01]  /*2000*/  @P5 IMAD.MOV.U32 R28, RZ, RZ, RZ ;  /* 0x000000ffff1c5224 */ /* 0x000fe200078e00ff */
[----:B------:R-:W-:Y:S01]  /*2010*/  @!P5 MOV R28, 0xffffffc0 ;  /* 0xffffffc0001cd802 */ /* 0x000fe20000000f00 */
[----:B------:R-:W-:Y:S01]  /*2020*/  @!P5 FFMA R0, R0, 1.84467440737095516160e+19, RZ ;  /* 0x5f8000000000d823 */ /* 0x000fe200000000ff */
[----:B------:R-:W-:-:S03]  /*2030*/  @!P6 FFMA R3, R3, 1.84467440737095516160e+19, RZ ;  /* 0x5f8000000303e823 */ /* 0x000fc600000000ff */
[----:B------:R-:W-:-:S07]  /*2040*/  @!P6 VIADD R28, R28, 0x40 ;  /* 0x000000401c1ce836 */ /* 0x000fce0000000000 */
.L_x_61:
[----:B------:R-:W-:Y:S01]  /*2050*/  LEA R32, R27, 0xc0800000, 0x17 ;  /* 0xc08000001b207811 */ /* 0x000fe200078eb8ff */
[----:B------:R-:W-:Y:S01]  /*2060*/  VIADD R30, R30, 0xffffff81 ;  /* 0xffffff811e1e7836 */ /* 0x000fe20000000000 */
[----:B------:R-:W-:Y:S02]  /*2070*/  BSSY.RECONVERGENT B1, `(.L_x_66) ;  /* 0x0000035000017945 */ /* 0x000fe40003800200 */
[----:B------:R-:W-:Y:S01]  /*2080*/  IADD3 R31, PT, PT, -R32, R3, RZ ;  /* 0x00000003201f7210 */ /* 0x000fe20007ffe1ff */
[----:B------:R-:W-:-:S03]  /*2090*/  IMAD R0, R30, -0x800000, R0 ;  /* 0xff8000001e007824 */ /* 0x000fc600078e0200 */
[----:B------:R0:W1:Y:S01]  /*20a0*/  MUFU.RCP R3, R31 ;  /* 0x0000001f00037308 */ /* 0x0000620000001000 */
[----:B------:R-:W-:Y:S01]  /*20b0*/  FADD.FTZ R29, -R31, -RZ ;  /* 0x800000ff1f1d7221 */ /* 0x000fe20000010100 */
[----:B0-----:R-:W-:-:S04]  /*20c0*/  IADD3 R31, PT, PT, R30, 0x7f, -R27 ;  /* 0x0000007f1e1f7810 */ /* 0x001fc80007ffe81b */
[----:B------:R-:W-:Y:S01]  /*20d0*/  IADD3 R31, PT, PT, R31, R28, RZ ;  /* 0x0000001c1f1f7210 */ /* 0x000fe20007ffe0ff */
[----:B-1----:R-:W-:-:S04]  /*20e0*/  FFMA R32, R3, R29, 1 ;  /* 0x3f80000003207423 */ /* 0x002fc8000000001d */
[----:B------:R-:W-:-:S04]  /*20f0*/  FFMA R3, R3, R32, R3 ;  /* 0x0000002003037223 */ /* 0x000fc80000000003 */
[----:B------:R-:W-:-:S04]  /*2100*/  FFMA R32, R0, R3, RZ ;  /* 0x0000000300207223 */ /* 0x000fc800000000ff */
[----:B------:R-:W-:-:S04]  /*2110*/  FFMA R33, R29, R32, R0 ;  /* 0x000000201d217223 */ /* 0x000fc80000000000 */
[----:B------:R-:W-:-:S04]  /*2120*/  FFMA R32, R3, R33, R32 ;  /* 0x0000002103207223 */ /* 0x000fc80000000020 */
[----:B------:R-:W-:-:S04]  /*2130*/  FFMA R29, R29, R32, R0 ;  /* 0x000000201d1d7223 */ /* 0x000fc80000000000 */
[----:B------:R-:W-:-:S05]  /*2140*/  FFMA R0, R3, R29, R32 ;  /* 0x0000001d03007223 */ /* 0x000fca0000000020 */
[----:B------:R-:W-:-:S04]  /*2150*/  SHF.R.U32.HI R27, RZ, 0x17, R0 ;  /* 0x00000017ff1b7819 */ /* 0x000fc80000011600 */
[----:B------:R-:W-:-:S05]  /*2160*/  LOP3.LUT R27, R27, 0xff, RZ, 0xc0, !PT ;  /* 0x000000ff1b1b7812 */ /* 0x000fca00078ec0ff */
[----:B------:R-:W-:-:S05]  /*2170*/  IMAD.IADD R27, R27, 0x1, R31 ;  /* 0x000000011b1b7824 */ /* 0x000fca00078e021f */
[----:B------:R-:W-:-:S04]  /*2180*/  IADD3 R28, PT, PT, R27, -0x1, RZ ;  /* 0xffffffff1b1c7810 */ /* 0x000fc80007ffe0ff */
[----:B------:R-:W-:-:S13]  /*2190*/  ISETP.GE.U32.AND P5, PT, R28, 0xfe, PT ;  /* 0x000000fe1c00780c */ /* 0x000fda0003fa6070 */
[----:B------:R-:W-:Y:S05]  /*21a0*/  @!P5 BRA `(.L_x_67) ;  /* 0x000000000080d947 */ /* 0x000fea0003800000 */
[----:B------:R-:W-:-:S13]  /*21b0*/  ISETP.GT.AND P5, PT, R27, 0xfe, PT ;  /* 0x000000fe1b00780c */ /* 0x000fda0003fa4270 */
[----:B------:R-:W-:Y:S05]  /*21c0*/  @P5 BRA `(.L_x_68) ;  /* 0x00000000006c5947 */ /* 0x000fea0003800000 */
[----:B------:R-:W-:-:S13]  /*21d0*/  ISETP.GE.AND P5, PT, R27, 0x1, PT ;  /* 0x000000011b00780c */ /* 0x000fda0003fa6270 */
[----:B------:R-:W-:Y:S05]  /*21e0*/  @P5 BRA `(.L_x_69) ;  /* 0x0000000000745947 */ /* 0x000fea0003800000 */
[----:B------:R-:W-:Y:S02]  /*21f0*/  ISETP.GE.AND P5, PT, R27, -0x18, PT ;  /* 0xffffffe81b00780c */ /* 0x000fe40003fa6270 */
[----:B------:R-:W-:-:S11]  /*2200*/  LOP3.LUT R0, R0, 0x80000000, RZ, 0xc0, !PT ;  /* 0x8000000000007812 */ /* 0x000fd600078ec0ff */
[----:B------:R-:W-:Y:S05]  /*2210*/  @!P5 BRA `(.L_x_69) ;  /* 0x000000000068d947 */ /* 0x000fea0003800000 */
[-CC-:B------:R-:W-:Y:S01]  /*2220*/  FFMA.RZ R28, R3, R29.reuse, R32.reuse ;  /* 0x0000001d031c7223 */ /* 0x180fe2000000c020 */
[C---:B------:R-:W-:Y:S02]  /*2230*/  ISETP.NE.AND P5, PT, R27.reuse, RZ, PT ;  /* 0x000000ff1b00720c */ /* 0x040fe40003fa5270 */
[----:B------:R-:W-:Y:S02]  /*2240*/  IADD3 R31, PT, PT, -R27, RZ, RZ ;  /* 0x000000ff1b1f7210 */ /* 0x000fe40007ffe1ff */
[----:B------:R-:W-:Y:S01]  /*2250*/  LOP3.LUT R30, R28, 0x7fffff, RZ, 0xc0, !PT ;  /* 0x007fffff1c1e7812 */ /* 0x000fe200078ec0ff */
[CCC-:B------:R-:W-:Y:S01]  /*2260*/  FFMA.RP R28, R3.reuse, R29.reuse, R32.reuse ;  /* 0x0000001d031c7223 */ /* 0x1c0fe20000008020 */
[----:B------:R-:W-:Y:S01]  /*2270*/  FFMA.RM R3, R3, R29, R32 ;  /* 0x0000001d03037223 */ /* 0x000fe20000004020 */
[C---:B------:R-:W-:Y:S01]  /*2280*/  VIADD R29, R27.reuse, 0x20 ;  /* 0x000000201b1d7836 */ /* 0x040fe20000000000 */
[----:B------:R-:W-:Y:S02]  /*2290*/  LOP3.LUT R30, R30, 0x800000, RZ, 0xfc, !PT ;  /* 0x008000001e1e7812 */ /* 0x000fe400078efcff */
[----:B------:R-:W-:-:S02]  /*22a0*/  ISETP.NE.AND P6, PT, R27, RZ, PT ;  /* 0x000000ff1b00720c */ /* 0x000fc40003fc5270 */
[----:B------:R-:W-:Y:S02]  /*22b0*/  SHF.L.U32 R29, R30, R29, RZ ;  /* 0x0000001d1e1d7219 */ /* 0x000fe400000006ff */
[----:B------:R-:W-:Y:S02]  /*22c0*/  SEL R27, R31, RZ, P5 ;  /* 0x000000ff1f1b7207 */ /* 0x000fe40002800000 */
[----:B------:R-:W-:Y:S02]  /*22d0*/  FSETP.NEU.FTZ.AND P5, PT, R28, R3, PT ;  /* 0x000000031c00720b */ /* 0x000fe40003fbd000 */
[----:B------:R-:W-:Y:S02]  /*22e0*/  ISETP.NE.AND P6, PT, R29, RZ, P6 ;  /* 0x000000ff1d00720c */ /* 0x000fe400037c5270 */
[----:B------:R-:W-:Y:S02]  /*22f0*/  SHF.R.U32.HI R27, RZ, R27, R30 ;  /* 0x0000001bff1b7219 */ /* 0x000fe4000001161e */
[----:B------:R-:W-:-:S02]  /*2300*/  PLOP3.LUT P5, PT, P5, P6, PT, 0xf8, 0x8f ;  /* 0x00000000008f781c */ /* 0x000fc40002fadf70 */
[----:B------:R-:W-:Y:S02]  /*2310*/  SHF.R.U32.HI R28, RZ, 0x1, R27 ;  /* 0x00000001ff1c7819 */ /* 0x000fe4000001161b */
[----:B------:R-:W-:-:S04]  /*2320*/  SEL R3, RZ, 0x1, !P5 ;  /* 0x00000001ff037807 */ /* 0x000fc80006800000 */
[----:B------:R-:W-:-:S04]  /*2330*/  LOP3.LUT R30, R3, 0x1, R28, 0xf8, !PT ;  /* 0x00000001031e7812 */ /* 0x000fc800078ef81c */
[----:B------:R-:W-:-:S05]  /*2340*/  LOP3.LUT R27, R30, R27, RZ, 0xc0, !PT ;  /* 0x0000001b1e1b7212 */ /* 0x000fca00078ec0ff */
[----:B------:R-:W-:-:S05]  /*2350*/  IMAD.IADD R27, R28, 0x1, R27 ;  /* 0x000000011c1b7824 */ /* 0x000fca00078e021b */
[----:B------:R-:W-:Y:S01]  /*2360*/  LOP3.LUT R0, R27, R0, RZ, 0xfc, !PT ;  /* 0x000000001b007212 */ /* 0x000fe200078efcff */
[----:B------:R-:W-:Y:S06]  /*2370*/  BRA `(.L_x_69) ;  /* 0x0000000000107947 */ /* 0x000fec0003800000 */
.L_x_68:
[----:B------:R-:W-:-:S04]  /*2380*/  LOP3.LUT R0, R0, 0x80000000, RZ, 0xc0, !PT ;  /* 0x8000000000007812 */ /* 0x000fc800078ec0ff */
[----:B------:R-:W-:Y:S01]  /*2390*/  LOP3.LUT R0, R0, 0x7f800000, RZ, 0xfc, !PT ;  /* 0x7f80000000007812 */ /* 0x000fe200078efcff */
[----:B------:R-:W-:Y:S06]  /*23a0*/  BRA `(.L_x_69) ;  /* 0x0000000000047947 */ /* 0x000fec0003800000 */
.L_x_67:
[----:B------:R-:W-:-:S07]  /*23b0*/  LEA R0, R31, R0, 0x17 ;  /* 0x000000001f007211 */ /* 0x000fce00078eb8ff */
.L_x_69:
[----:B------:R-:W-:Y:S05]  /*23c0*/  BSYNC.RECONVERGENT B1 ;  /* 0x0000000000017941 */ /* 0x000fea0003800200 */
.L_x_66:
[----:B------:R-:W-:Y:S05]  /*23d0*/  BRA `(.L_x_70) ;  /* 0x0000000000207947 */ /* 0x000fea0003800000 */
.L_x_65:
[----:B------:R-:W-:-:S04]  /*23e0*/  LOP3.LUT R0, R3, 0x80000000, R0, 0x48, !PT ;  /* 0x8000000003007812 */ /* 0x000fc800078e4800 */
[----:B------:R-:W-:Y:S01]  /*23f0*/  LOP3.LUT R0, R0, 0x7f800000, RZ, 0xfc, !PT ;  /* 0x7f80000000007812 */ /* 0x000fe200078efcff */
[----:B------:R-:W-:Y:S06]  /*2400*/  BRA `(.L_x_70) ;  /* 0x0000000000147947 */ /* 0x000fec0003800000 */
.L_x_64:
[----:B------:R-:W-:Y:S01]  /*2410*/  LOP3.LUT R0, R3, 0x80000000, R0, 0x48, !PT ;  /* 0x8000000003007812 */ /* 0x000fe200078e4800 */
[----:B------:R-:W-:Y:S06]  /*2420*/  BRA `(.L_x_70) ;  /* 0x00000000000c7947 */ /* 0x000fec0003800000 */
.L_x_63:
[----:B------:R-:W0:Y:S01]  /*2430*/  MUFU.RSQ R0, -QNAN ;  /* 0xffc0000000007908 */ /* 0x000e220000001400 */
[----:B------:R-:W-:Y:S05]  /*2440*/  BRA `(.L_x_70) ;  /* 0x0000000000047947 */ /* 0x000fea0003800000 */
.L_x_62:
[----:B------:R-:W-:-:S07]  /*2450*/  FADD.FTZ R0, R0, R3 ;  /* 0x0000000300007221 */ /* 0x000fce0000010000 */
.L_x_70:
[----:B------:R-:W-:Y:S05]  /*2460*/  BSYNC.RECONVERGENT B0 ;  /* 0x0000000000007941 */ /* 0x000fea0003800200 */
.L_x_60:
[----:B------:R-:W-:-:S04]  /*2470*/  HFMA2 R3, -RZ, RZ, 0, 0 ;  /* 0x00000000ff037431 */ /* 0x000fc800000001ff */
[----:B0-----:R-:W-:Y:S05]  /*2480*/  RET.REL.NODEC R2 `(cenergyCoarsenKernel) ;  /* 0xffffffd802dc7950 */ /* 0x001fea0003c3ffff */
.L_x_71:
[----:B------:R-:W-:-:S00]  /*2490*/  BRA `(.L_x_71) ;  /* 0xfffffffc00fc7947 */ /* 0x000fc0000383ffff */
[----:B------:R-:W-:-:S00]  /*24a0*/  NOP ;  /* 0x0000000000007918 */ /* 0x000fc00000000000 */
        /* <DEDUP_REMOVED lines=13> */
.L_x_73:


//--------------------- .nv.shared.reserved.0     --------------------------
	.section	.nv.shared.reserved.0,"aw",@nobits
	.weak		__nv_reservedSMEM_offset_0_alias
	.size		__nv_reservedSMEM_offset_0_alias, 0, 64
	.other		__nv_reservedSMEM_offset_0_alias,@"STO_CUDA_RESERVED_SHARED STV_DEFAULT"
__nv_reservedSMEM_offset_0_alias:
	.zero		0
	.zero		64


//--------------------- .nv.constant0.cenergyCoarsenKernel --------------------------
	.section	.nv.constant0.cenergyCoarsenKernel,"a",@progbits
	.sectionflags	@""
	.align	4
.nv.constant0.cenergyCoarsenKernel:
	.zero		932


//--------------------- SYMBOLS --------------------------

	.type		.nv.reservedSmem.offset0,@object
	.size		.nv.reservedSmem.offset0,0x4
